	.target	sm_90a

	.elftype	@"ET_EXEC"


//--------------------- .note.nv.tkinfo           --------------------------
	.section	.note.nv.tkinfo,"",@"SHT_NOTE"
	.sectionflags	@"SHF_NOTE_NV_TKINFO"
	.tkinfo
        /*0018*/ 	.word	0x00000002
        /*0030*/ 	.string	""
        /*0030*/ 	.string	"ptxas"
        /*0030*/ 	.string	"Cuda compilation tools, release 13.0, V13.0.88"
        /*0030*/ 	.string	"Build cuda_13.0.r13.0/compiler.36424714_0"
        /*0030*/ 	.string	"-arch sm_90a -m 64 "



//--------------------- .note.nv.cuinfo           --------------------------
	.section	.note.nv.cuinfo,"",@"SHT_NOTE"
	.sectionflags	@"SHF_NOTE_NV_CUINFO"
        /*0018*/ 	.short	0x0002
        /*001a*/ 	.short	0x005a
        /*001c*/ 	.short	0x0082
	.zero		2


//--------------------- .nv.info                  --------------------------
	.section	.nv.info,"",@"SHT_CUDA_INFO"
	.align	4


	//----- nvinfo : EIATTR_REGCOUNT
	.align		4
        /*0000*/ 	.byte	0x04, 0x2f
        /*0002*/ 	.short	(.L_15 - .L_14)
	.align		4
.L_14:
        /*0004*/ 	.word	index@(_ZN7cutlass13device_kernelINS_4gemm6kernel13GemmUniversalIN4cute5tupleIJiiiiEEENS1_10collective13CollectiveMmaINS1_34MainloopSm90TmaGmmaWarpSpecializedILi50ENS5_IJNS4_1CILi1EEESB_SB_EEENS1_35KernelTmaWarpSpecializedCooperativeEEENS5_IJNSA_ILi128EEENSA_ILi16EEESG_EEENS_6half_tENS5_IJlSB_lEEESI_SJ_NS4_8TiledMMAINS4_8MMA_AtomIJNS4_4SM904GMMA25MMA_64x16x16_F32F16F16_SSILNSN_5MajorE0ELSP_0ELNSN_7ScaleInE1ELSQ_1EEEEEENS4_6LayoutINS5_IJNSA_ILi2EEESB_SB_EEENS5_IJSB_NSA_ILi0EEESW_EEEEENS5_IJNS4_10UnderscoreESZ_SZ_EEEEENS4_13SM90_TMA_LOADENS4_14ComposedLayoutINS4_7SwizzleILi1ELi4ELi3EEENS4_18smem_ptr_flag_bitsILi16EEENST_INS5_IJNSA_ILi8EEESG_EEENS5_IJSG_SB_EEEEEEEvNS4_8identityES12_S1C_vS1D_EENS_8epilogue10collective6detail29Sm90TmaWarpSpecializedAdapterINS1G_15DefaultEpilogueISI_SJ_SJ_NS1F_6thread17LinearCombinationISI_Li1EffLNS1K_9ScaleType4KindE0ELNS_15FloatRoundStyleE2ESI_EENS1_15EpilogueDefaultEEEEEvvEEEEvNT_6ParamsE)
        /*0008*/ 	.word	0x000000a8


	//----- nvinfo : EIATTR_FRAME_SIZE
	.align		4
.L_15:
        /*000c*/ 	.byte	0x04, 0x11
        /*000e*/ 	.short	(.L_17 - .L_16)
	.align		4
.L_16:
        /*0010*/ 	.word	index@(_ZN7cutlass13device_kernelINS_4gemm6kernel13GemmUniversalIN4cute5tupleIJiiiiEEENS1_10collective13CollectiveMmaINS1_34MainloopSm90TmaGmmaWarpSpecializedILi50ENS5_IJNS4_1CILi1EEESB_SB_EEENS1_35KernelTmaWarpSpecializedCooperativeEEENS5_IJNSA_ILi128EEENSA_ILi16EEESG_EEENS_6half_tENS5_IJlSB_lEEESI_SJ_NS4_8TiledMMAINS4_8MMA_AtomIJNS4_4SM904GMMA25MMA_64x16x16_F32F16F16_SSILNSN_5MajorE0ELSP_0ELNSN_7ScaleInE1ELSQ_1EEEEEENS4_6LayoutINS5_IJNSA_ILi2EEESB_SB_EEENS5_IJSB_NSA_ILi0EEESW_EEEEENS5_IJNS4_10UnderscoreESZ_SZ_EEEEENS4_13SM90_TMA_LOADENS4_14ComposedLayoutINS4_7SwizzleILi1ELi4ELi3EEENS4_18smem_ptr_flag_bitsILi16EEENST_INS5_IJNSA_ILi8EEESG_EEENS5_IJSG_SB_EEEEEEEvNS4_8identityES12_S1C_vS1D_EENS_8epilogue10collective6detail29Sm90TmaWarpSpecializedAdapterINS1G_15DefaultEpilogueISI_SJ_SJ_NS1F_6thread17LinearCombinationISI_Li1EffLNS1K_9ScaleType4KindE0ELNS_15FloatRoundStyleE2ESI_EENS1_15EpilogueDefaultEEEEEvvEEEEvNT_6ParamsE)
        /*0014*/ 	.word	0x00000000


	//----- nvinfo : EIATTR_MIN_STACK_SIZE
	.align		4
.L_17:
        /*0018*/ 	.byte	0x04, 0x12
        /*001a*/ 	.short	(.L_19 - .L_18)
	.align		4
.L_18:
        /*001c*/ 	.word	index@(_ZN7cutlass13device_kernelINS_4gemm6kernel13GemmUniversalIN4cute5tupleIJiiiiEEENS1_10collective13CollectiveMmaINS1_34MainloopSm90TmaGmmaWarpSpecializedILi50ENS5_IJNS4_1CILi1EEESB_SB_EEENS1_35KernelTmaWarpSpecializedCooperativeEEENS5_IJNSA_ILi128EEENSA_ILi16EEESG_EEENS_6half_tENS5_IJlSB_lEEESI_SJ_NS4_8TiledMMAINS4_8MMA_AtomIJNS4_4SM904GMMA25MMA_64x16x16_F32F16F16_SSILNSN_5MajorE0ELSP_0ELNSN_7ScaleInE1ELSQ_1EEEEEENS4_6LayoutINS5_IJNSA_ILi2EEESB_SB_EEENS5_IJSB_NSA_ILi0EEESW_EEEEENS5_IJNS4_10UnderscoreESZ_SZ_EEEEENS4_13SM90_TMA_LOADENS4_14ComposedLayoutINS4_7SwizzleILi1ELi4ELi3EEENS4_18smem_ptr_flag_bitsILi16EEENST_INS5_IJNSA_ILi8EEESG_EEENS5_IJSG_SB_EEEEEEEvNS4_8identityES12_S1C_vS1D_EENS_8epilogue10collective6detail29Sm90TmaWarpSpecializedAdapterINS1G_15DefaultEpilogueISI_SJ_SJ_NS1F_6thread17LinearCombinationISI_Li1EffLNS1K_9ScaleType4KindE0ELNS_15FloatRoundStyleE2ESI_EENS1_15EpilogueDefaultEEEEEvvEEEEvNT_6ParamsE)
        /*0020*/ 	.word	0x00000000
.L_19:


//--------------------- .nv.compat                --------------------------
	.section	.nv.compat,"",@"SHT_CUDA_COMPAT_INFO"
	.align	4
        /*0000*/ 	.byte	0x02, 0x09, 0x01, 0x00, 0x02, 0x02, 0x04, 0x00, 0x02, 0x05, 0x05, 0x00, 0x03, 0x07, 0x01, 0x01
        /*0010*/ 	.byte	0x02, 0x03, 0x01, 0x00, 0x02, 0x06, 0x01, 0x00, 0x04, 0x0b, 0x08, 0x00, 0x00, 0x00, 0x00, 0x00
        /*0020*/ 	.byte	0x00, 0x00, 0x00, 0x00


//--------------------- .nv.info._ZN7cutlass13device_kernelINS_4gemm6kernel13GemmUniversalIN4cute5tupleIJiiiiEEENS1_10collective13CollectiveMmaINS1_34MainloopSm90TmaGmmaWarpSpecializedILi50ENS5_IJNS4_1CILi1EEESB_SB_EEENS1_35KernelTmaWarpSpecializedCooperativeEEENS5_IJNSA_ILi128EEENSA_ILi16EEESG_EEENS_6half_tENS5_IJlSB_lEEESI_SJ_NS4_8TiledMMAINS4_8MMA_AtomIJNS4_4SM904GMMA25MMA_64x16x16_F32F16F16_SSILNSN_5MajorE0ELSP_0ELNSN_7ScaleInE1ELSQ_1EEEEEENS4_6LayoutINS5_IJNSA_ILi2EEESB_SB_EEENS5_IJSB_NSA_ILi0EEESW_EEEEENS5_IJNS4_10UnderscoreESZ_SZ_EEEEENS4_13SM90_TMA_LOADENS4_14ComposedLayoutINS4_7SwizzleILi1ELi4ELi3EEENS4_18smem_ptr_flag_bitsILi16EEENST_INS5_IJNSA_ILi8EEESG_EEENS5_IJSG_SB_EEEEEEEvNS4_8identityES12_S1C_vS1D_EENS_8epilogue10collective6detail29Sm90TmaWarpSpecializedAdapterINS1G_15DefaultEpilogueISI_SJ_SJ_NS1F_6thread17LinearCombinationISI_Li1EffLNS1K_9ScaleType4KindE0ELNS_15FloatRoundStyleE2ESI_EENS1_15EpilogueDefaultEEEEEvvEEEEvNT_6ParamsE --------------------------
	.section	.nv.info._ZN7cutlass13device_kernelINS_4gemm6kernel13GemmUniversalIN4cute5tupleIJiiiiEEENS1_10collective13CollectiveMmaINS1_34MainloopSm90TmaGmmaWarpSpecializedILi50ENS5_IJNS4_1CILi1EEESB_SB_EEENS1_35KernelTmaWarpSpecializedCooperativeEEENS5_IJNSA_ILi128EEENSA_ILi16EEESG_EEENS_6half_tENS5_IJlSB_lEEESI_SJ_NS4_8TiledMMAINS4_8MMA_AtomIJNS4_4SM904GMMA25MMA_64x16x16_F32F16F16_SSILNSN_5MajorE0ELSP_0ELNSN_7ScaleInE1ELSQ_1EEEEEENS4_6LayoutINS5_IJNSA_ILi2EEESB_SB_EEENS5_IJSB_NSA_ILi0EEESW_EEEEENS5_IJNS4_10UnderscoreESZ_SZ_EEEEENS4_13SM90_TMA_LOADENS4_14ComposedLayoutINS4_7SwizzleILi1ELi4ELi3EEENS4_18smem_ptr_flag_bitsILi16EEENST_INS5_IJNSA_ILi8EEESG_EEENS5_IJSG_SB_EEEEEEEvNS4_8identityES12_S1C_vS1D_EENS_8epilogue10collective6detail29Sm90TmaWarpSpecializedAdapterINS1G_15DefaultEpilogueISI_SJ_SJ_NS1F_6thread17LinearCombinationISI_Li1EffLNS1K_9ScaleType4KindE0ELNS_15FloatRoundStyleE2ESI_EENS1_15EpilogueDefaultEEEEEvvEEEEvNT_6ParamsE,"",@"SHT_CUDA_INFO"
	.sectionflags	@""
	.align	4


	//----- nvinfo : EIATTR_CUDA_API_VERSION
	.align		4
        /*0000*/ 	.byte	0x04, 0x37
        /*0002*/ 	.short	(.L_21 - .L_20)
.L_20:
        /*0004*/ 	.word	0x00000082


	//----- nvinfo : EIATTR_KPARAM_INFO
	.align		4
.L_21:
        /*0008*/ 	.byte	0x04, 0x17
        /*000a*/ 	.short	(.L_23 - .L_22)
.L_22:
        /*000c*/ 	.word	0x00000000
        /*0010*/ 	.short	0x0000
        /*0012*/ 	.short	0x0070
        /*0014*/ 	.byte	0x00, 0xf0, 0x01, 0x10


	//----- nvinfo : EIATTR_SPARSE_MMA_MASK
	.align		4
.L_23:
        /*0018*/ 	.byte	0x03, 0x50
        /*001a*/ 	.short	0x0000


	//----- nvinfo : EIATTR_MAXREG_COUNT
	.align		4
        /*001c*/ 	.byte	0x03, 0x1b
        /*001e*/ 	.short	0x00a8


	//----- nvinfo : EIATTR_NUM_BARRIERS
	.align		4
        /*0020*/ 	.byte	0x02, 0x4c
        /*0022*/ 	.byte	0x01
	.zero		1


	//----- nvinfo : EIATTR_EXTERNS
	.align		4
        /*0024*/ 	.byte	0x04, 0x0f
        /*0026*/ 	.short	(.L_25 - .L_24)


	//   ....[0]....
	.align		4
.L_24:
        /*0028*/ 	.word	index@(__assertfail)


	//----- nvinfo : EIATTR_MERCURY_ISA_VERSION
	.align		4
.L_25:
        /*002c*/ 	.byte	0x03, 0x5f
        /*002e*/ 	.short	0x0101


	//----- nvinfo : EIATTR_INT_WARP_WIDE_INSTR_OFFSETS
	.align		4
        /*0030*/ 	.byte	0x04, 0x31
        /*0032*/ 	.short	(.L_27 - .L_26)


	//   ....[0]....
.L_26:
        /*0034*/ 	.word	0x000009a0


	//   ....[1]....
        /*0038*/ 	.word	0x000009b0


	//   ....[2]....
        /*003c*/ 	.word	0x00000ad0


	//----- nvinfo : EIATTR_COOP_GROUP_MASK_REGIDS
	.align		4
.L_27:
        /*0040*/ 	.byte	0x04, 0x29
        /*0042*/ 	.short	(.L_29 - .L_28)


	//   ....[0]....
.L_28:
        /*0044*/ 	.word	0xffffffff


	//   ....[1]....
        /*0048*/ 	.word	0xffffffff


	//   ....[2]....
        /*004c*/ 	.word	0xffffffff


	//   ....[3]....
        /*0050*/ 	.word	0xffffffff


	//   ....[4]....
        /*0054*/ 	.word	0xffffffff


	//----- nvinfo : EIATTR_COOP_GROUP_INSTR_OFFSETS
	.align		4
.L_29:
        /*0058*/ 	.byte	0x04, 0x28
        /*005a*/ 	.short	(.L_31 - .L_30)


	//   ....[0]....
.L_30:
        /*005c*/ 	.word	0x00000060


	//   ....[1]....
        /*0060*/ 	.word	0x00000070


	//   ....[2]....
        /*0064*/ 	.word	0x00000130


	//   ....[3]....
        /*0068*/ 	.word	0x000008b0


	//   ....[4]....
        /*006c*/ 	.word	0x000017b0


	//----- nvinfo : EIATTR_REG_RECONFIG
	.align		4
.L_31:
        /*0070*/ 	.byte	0x01, 0x54
	.zero		2


	//----- nvinfo : EIATTR_SYSCALL_OFFSETS
	.align		4
        /*0074*/ 	.byte	0x04, 0x46
        /*0076*/ 	.short	(.L_33 - .L_32)


	//   ....[0]....
.L_32:
        /*0078*/ 	.word	0x000019a0


	//----- nvinfo : EIATTR_MBARRIER_INSTR_OFFSETS
	.align		4
.L_33:
        /*007c*/ 	.byte	0x04, 0x39
        /*007e*/ 	.short	(.L_35 - .L_34)


	//   ....[0]....
.L_34:
        /*0080*/ 	.word	0x00000250
        /*0084*/ 	.word	0x000000ff
        /*0088*/ 	.word	0x00000000
        /*008c*/ 	.short	0x0100
        /*008e*/ 	.byte	0x08
	.zero		1


	//   ....[1]....
        /*0090*/ 	.word	0x00000260
        /*0094*/ 	.word	0x000000ff
        /*0098*/ 	.word	0x00000190
        /*009c*/ 	.short	0x0100
        /*009e*/ 	.byte	0x08
	.zero		1


	//   ....[2]....
        /*00a0*/ 	.word	0x00000270
        /*00a4*/ 	.word	0x000000ff
        /*00a8*/ 	.word	0x00000008
        /*00ac*/ 	.short	0x0100
        /*00ae*/ 	.byte	0x08
	.zero		1


	//   ....[3]....
        /*00b0*/ 	.word	0x00000280
        /*00b4*/ 	.word	0x000000ff
        /*00b8*/ 	.word	0x00000198
        /*00bc*/ 	.short	0x0100
        /*00be*/ 	.byte	0x08
	.zero		1


	//   ....[4]....
        /*00c0*/ 	.word	0x00000290
        /*00c4*/ 	.word	0x000000ff
        /*00c8*/ 	.word	0x00000010
        /*00cc*/ 	.short	0x0100
        /*00ce*/ 	.byte	0x08
	.zero		1


	//   ....[5]....
        /*00d0*/ 	.word	0x000002a0
        /*00d4*/ 	.word	0x000000ff
        /*00d8*/ 	.word	0x000001a0
        /*00dc*/ 	.short	0x0100
        /*00de*/ 	.byte	0x08
	.zero		1


	//   ....[6]....
        /*00e0*/ 	.word	0x000002b0
        /*00e4*/ 	.word	0x000000ff
        /*00e8*/ 	.word	0x00000018
        /*00ec*/ 	.short	0x0100
        /*00ee*/ 	.byte	0x08
	.zero		1


	//   ....[7]....
        /*00f0*/ 	.word	0x000002c0
        /*00f4*/ 	.word	0x000000ff
        /*00f8*/ 	.word	0x000001a8
        /*00fc*/ 	.short	0x0100
        /*00fe*/ 	.byte	0x08
	.zero		1


	//   ....[8]....
        /*0100*/ 	.word	0x000002d0
        /*0104*/ 	.word	0x000000ff
        /*0108*/ 	.word	0x00000020
        /*010c*/ 	.short	0x0100
        /*010e*/ 	.byte	0x08
	.zero		1


	//   ....[9]....
        /*0110*/ 	.word	0x000002e0
        /*0114*/ 	.word	0x000000ff
        /*0118*/ 	.word	0x000001b0
        /*011c*/ 	.short	0x0100
        /*011e*/ 	.byte	0x08
	.zero		1


	//   ....[10]....
        /*0120*/ 	.word	0x000002f0
        /*0124*/ 	.word	0x000000ff
        /*0128*/ 	.word	0x00000028
        /*012c*/ 	.short	0x0100
        /*012e*/ 	.byte	0x08
	.zero		1


	//   ....[11]....
        /*0130*/ 	.word	0x00000300
        /*0134*/ 	.word	0x000000ff
        /*0138*/ 	.word	0x000001b8
        /*013c*/ 	.short	0x0100
        /*013e*/ 	.byte	0x08
	.zero		1


	//   ....[12]....
        /*0140*/ 	.word	0x00000310
        /*0144*/ 	.word	0x000000ff
        /*0148*/ 	.word	0x00000030
        /*014c*/ 	.short	0x0100
        /*014e*/ 	.byte	0x08
	.zero		1


	//   ....[13]....
        /*0150*/ 	.word	0x00000320
        /*0154*/ 	.word	0x000000ff
        /*0158*/ 	.word	0x000001c0
        /*015c*/ 	.short	0x0100
        /*015e*/ 	.byte	0x08
	.zero		1


	//   ....[14]....
        /*0160*/ 	.word	0x00000330
        /*0164*/ 	.word	0x000000ff
        /*0168*/ 	.word	0x00000038
        /*016c*/ 	.short	0x0100
        /*016e*/ 	.byte	0x08
	.zero		1


	//   ....[15]....
        /*0170*/ 	.word	0x00000340
        /*0174*/ 	.word	0x000000ff
        /*0178*/ 	.word	0x000001c8
        /*017c*/ 	.short	0x0100
        /*017e*/ 	.byte	0x08
	.zero		1


	//   ....[16]....
        /*0180*/ 	.word	0x00000350
        /*0184*/ 	.word	0x000000ff
        /*0188*/ 	.word	0x00000040
        /*018c*/ 	.short	0x0100
        /*018e*/ 	.byte	0x08
	.zero		1


	//   ....[17]....
        /*0190*/ 	.word	0x00000360
        /*0194*/ 	.word	0x000000ff
        /*0198*/ 	.word	0x000001d0
        /*019c*/ 	.short	0x0100
        /*019e*/ 	.byte	0x08
	.zero		1


	//   ....[18]....
        /*01a0*/ 	.word	0x00000370
        /*01a4*/ 	.word	0x000000ff
        /*01a8*/ 	.word	0x00000048
        /*01ac*/ 	.short	0x0100
        /*01ae*/ 	.byte	0x08
	.zero		1


	//   ....[19]....
        /*01b0*/ 	.word	0x00000380
        /*01b4*/ 	.word	0x000000ff
        /*01b8*/ 	.word	0x000001d8
        /*01bc*/ 	.short	0x0100
        /*01be*/ 	.byte	0x08
	.zero		1


	//   ....[20]....
        /*01c0*/ 	.word	0x00000390
        /*01c4*/ 	.word	0x000000ff
        /*01c8*/ 	.word	0x00000050
        /*01cc*/ 	.short	0x0100
        /*01ce*/ 	.byte	0x08
	.zero		1


	//   ....[21]....
        /*01d0*/ 	.word	0x000003a0
        /*01d4*/ 	.word	0x000000ff
        /*01d8*/ 	.word	0x000001e0
        /*01dc*/ 	.short	0x0100
        /*01de*/ 	.byte	0x08
	.zero		1


	//   ....[22]....
        /*01e0*/ 	.word	0x000003b0
        /*01e4*/ 	.word	0x000000ff
        /*01e8*/ 	.word	0x00000058
        /*01ec*/ 	.short	0x0100
        /*01ee*/ 	.byte	0x08
	.zero		1


	//   ....[23]....
        /*01f0*/ 	.word	0x000003c0
        /*01f4*/ 	.word	0x000000ff
        /*01f8*/ 	.word	0x000001e8
        /*01fc*/ 	.short	0x0100
        /*01fe*/ 	.byte	0x08
	.zero		1


	//   ....[24]....
        /*0200*/ 	.word	0x000003d0
        /*0204*/ 	.word	0x000000ff
        /*0208*/ 	.word	0x00000060
        /*020c*/ 	.short	0x0100
        /*020e*/ 	.byte	0x08
	.zero		1


	//   ....[25]....
        /*0210*/ 	.word	0x000003e0
        /*0214*/ 	.word	0x000000ff
        /*0218*/ 	.word	0x000001f0
        /*021c*/ 	.short	0x0100
        /*021e*/ 	.byte	0x08
	.zero		1


	//   ....[26]....
        /*0220*/ 	.word	0x000003f0
        /*0224*/ 	.word	0x000000ff
        /*0228*/ 	.word	0x00000068
        /*022c*/ 	.short	0x0100
        /*022e*/ 	.byte	0x08
	.zero		1


	//   ....[27]....
        /*0230*/ 	.word	0x00000400
        /*0234*/ 	.word	0x000000ff
        /*0238*/ 	.word	0x000001f8
        /*023c*/ 	.short	0x0100
        /*023e*/ 	.byte	0x08
	.zero		1


	//   ....[28]....
        /*0240*/ 	.word	0x00000410
        /*0244*/ 	.word	0x000000ff
        /*0248*/ 	.word	0x00000070
        /*024c*/ 	.short	0x0100
        /*024e*/ 	.byte	0x08
	.zero		1


	//   ....[29]....
        /*0250*/ 	.word	0x00000420
        /*0254*/ 	.word	0x000000ff
        /*0258*/ 	.word	0x00000200
        /*025c*/ 	.short	0x0100
        /*025e*/ 	.byte	0x08
	.zero		1


	//   ....[30]....
        /*0260*/ 	.word	0x00000430
        /*0264*/ 	.word	0x000000ff
        /*0268*/ 	.word	0x00000078
        /*026c*/ 	.short	0x0100
        /*026e*/ 	.byte	0x08
	.zero		1


	//   ....[31]....
        /*0270*/ 	.word	0x00000440
        /*0274*/ 	.word	0x000000ff
        /*0278*/ 	.word	0x00000208
        /*027c*/ 	.short	0x0100
        /*027e*/ 	.byte	0x08
	.zero		1


	//   ....[32]....
        /*0280*/ 	.word	0x00000450
        /*0284*/ 	.word	0x000000ff
        /*0288*/ 	.word	0x00000080
        /*028c*/ 	.short	0x0100
        /*028e*/ 	.byte	0x08
	.zero		1


	//   ....[33]....
        /*0290*/ 	.word	0x00000460
        /*0294*/ 	.word	0x000000ff
        /*0298*/ 	.word	0x00000210
        /*029c*/ 	.short	0x0100
        /*029e*/ 	.byte	0x08
	.zero		1


	//   ....[34]....
        /*02a0*/ 	.word	0x00000470
        /*02a4*/ 	.word	0x000000ff
        /*02a8*/ 	.word	0x00000088
        /*02ac*/ 	.short	0x0100
        /*02ae*/ 	.byte	0x08
	.zero		1


	//   ....[35]....
        /*02b0*/ 	.word	0x00000480
        /*02b4*/ 	.word	0x000000ff
        /*02b8*/ 	.word	0x00000218
        /*02bc*/ 	.short	0x0100
        /*02be*/ 	.byte	0x08
	.zero		1


	//   ....[36]....
        /*02c0*/ 	.word	0x00000490
        /*02c4*/ 	.word	0x000000ff
        /*02c8*/ 	.word	0x00000090
        /*02cc*/ 	.short	0x0100
        /*02ce*/ 	.byte	0x08
	.zero		1


	//   ....[37]....
        /*02d0*/ 	.word	0x000004a0
        /*02d4*/ 	.word	0x000000ff
        /*02d8*/ 	.word	0x00000220
        /*02dc*/ 	.short	0x0100
        /*02de*/ 	.byte	0x08
	.zero		1


	//   ....[38]....
        /*02e0*/ 	.word	0x000004b0
        /*02e4*/ 	.word	0x000000ff
        /*02e8*/ 	.word	0x00000098
        /*02ec*/ 	.short	0x0100
        /*02ee*/ 	.byte	0x08
	.zero		1


	//   ....[39]....
        /*02f0*/ 	.word	0x000004c0
        /*02f4*/ 	.word	0x000000ff
        /*02f8*/ 	.word	0x00000228
        /*02fc*/ 	.short	0x0100
        /*02fe*/ 	.byte	0x08
	.zero		1


	//   ....[40]....
        /*0300*/ 	.word	0x000004d0
        /*0304*/ 	.word	0x000000ff
        /*0308*/ 	.word	0x000000a0
        /*030c*/ 	.short	0x0100
        /*030e*/ 	.byte	0x08
	.zero		1


	//   ....[41]....
        /*0310*/ 	.word	0x000004e0
        /*0314*/ 	.word	0x000000ff
        /*0318*/ 	.word	0x00000230
        /*031c*/ 	.short	0x0100
        /*031e*/ 	.byte	0x08
	.zero		1


	//   ....[42]....
        /*0320*/ 	.word	0x000004f0
        /*0324*/ 	.word	0x000000ff
        /*0328*/ 	.word	0x000000a8
        /*032c*/ 	.short	0x0100
        /*032e*/ 	.byte	0x08
	.zero		1


	//   ....[43]....
        /*0330*/ 	.word	0x00000500
        /*0334*/ 	.word	0x000000ff
        /*0338*/ 	.word	0x00000238
        /*033c*/ 	.short	0x0100
        /*033e*/ 	.byte	0x08
	.zero		1


	//   ....[44]....
        /*0340*/ 	.word	0x00000510
        /*0344*/ 	.word	0x000000ff
        /*0348*/ 	.word	0x000000b0
        /*034c*/ 	.short	0x0100
        /*034e*/ 	.byte	0x08
	.zero		1


	//   ....[45]....
        /*0350*/ 	.word	0x00000520
        /*0354*/ 	.word	0x000000ff
        /*0358*/ 	.word	0x00000240
        /*035c*/ 	.short	0x0100
        /*035e*/ 	.byte	0x08
	.zero		1


	//   ....[46]....
        /*0360*/ 	.word	0x00000530
        /*0364*/ 	.word	0x000000ff
        /*0368*/ 	.word	0x000000b8
        /*036c*/ 	.short	0x0100
        /*036e*/ 	.byte	0x08
	.zero		1


	//   ....[47]....
        /*0370*/ 	.word	0x00000540
        /*0374*/ 	.word	0x000000ff
        /*0378*/ 	.word	0x00000248
        /*037c*/ 	.short	0x0100
        /*037e*/ 	.byte	0x08
	.zero		1


	//   ....[48]....
        /*0380*/ 	.word	0x00000550
        /*0384*/ 	.word	0x000000ff
        /*0388*/ 	.word	0x000000c0
        /*038c*/ 	.short	0x0100
        /*038e*/ 	.byte	0x08
	.zero		1


	//   ....[49]....
        /*0390*/ 	.word	0x00000560
        /*0394*/ 	.word	0x000000ff
        /*0398*/ 	.word	0x00000250
        /*039c*/ 	.short	0x0100
        /*039e*/ 	.byte	0x08
	.zero		1


	//   ....[50]....
        /*03a0*/ 	.word	0x00000570
        /*03a4*/ 	.word	0x000000ff
        /*03a8*/ 	.word	0x000000c8
        /*03ac*/ 	.short	0x0100
        /*03ae*/ 	.byte	0x08
	.zero		1


	//   ....[51]....
        /*03b0*/ 	.word	0x00000580
        /*03b4*/ 	.word	0x000000ff
        /*03b8*/ 	.word	0x00000258
        /*03bc*/ 	.short	0x0100
        /*03be*/ 	.byte	0x08
	.zero		1


	//   ....[52]....
        /*03c0*/ 	.word	0x00000590
        /*03c4*/ 	.word	0x000000ff
        /*03c8*/ 	.word	0x000000d0
        /*03cc*/ 	.short	0x0100
        /*03ce*/ 	.byte	0x08
	.zero		1


	//   ....[53]....
        /*03d0*/ 	.word	0x000005a0
        /*03d4*/ 	.word	0x000000ff
        /*03d8*/ 	.word	0x00000260
        /*03dc*/ 	.short	0x0100
        /*03de*/ 	.byte	0x08
	.zero		1


	//   ....[54]....
        /*03e0*/ 	.word	0x000005b0
        /*03e4*/ 	.word	0x000000ff
        /*03e8*/ 	.word	0x000000d8
        /*03ec*/ 	.short	0x0100
        /*03ee*/ 	.byte	0x08
	.zero		1


	//   ....[55]....
        /*03f0*/ 	.word	0x000005c0
        /*03f4*/ 	.word	0x000000ff
        /*03f8*/ 	.word	0x00000268
        /*03fc*/ 	.short	0x0100
        /*03fe*/ 	.byte	0x08
	.zero		1


	//   ....[56]....
        /*0400*/ 	.word	0x000005d0
        /*0404*/ 	.word	0x000000ff
        /*0408*/ 	.word	0x000000e0
        /*040c*/ 	.short	0x0100
        /*040e*/ 	.byte	0x08
	.zero		1


	//   ....[57]....
        /*0410*/ 	.word	0x000005e0
        /*0414*/ 	.word	0x000000ff
        /*0418*/ 	.word	0x00000270
        /*041c*/ 	.short	0x0100
        /*041e*/ 	.byte	0x08
	.zero		1


	//   ....[58]....
        /*0420*/ 	.word	0x000005f0
        /*0424*/ 	.word	0x000000ff
        /*0428*/ 	.word	0x000000e8
        /*042c*/ 	.short	0x0100
        /*042e*/ 	.byte	0x08
	.zero		1


	//   ....[59]....
        /*0430*/ 	.word	0x00000600
        /*0434*/ 	.word	0x000000ff
        /*0438*/ 	.word	0x00000278
        /*043c*/ 	.short	0x0100
        /*043e*/ 	.byte	0x08
	.zero		1


	//   ....[60]....
        /*0440*/ 	.word	0x00000610
        /*0444*/ 	.word	0x000000ff
        /*0448*/ 	.word	0x000000f0
        /*044c*/ 	.short	0x0100
        /*044e*/ 	.byte	0x08
	.zero		1


	//   ....[61]....
        /*0450*/ 	.word	0x00000620
        /*0454*/ 	.word	0x000000ff
        /*0458*/ 	.word	0x00000280
        /*045c*/ 	.short	0x0100
        /*045e*/ 	.byte	0x08
	.zero		1


	//   ....[62]....
        /*0460*/ 	.word	0x00000630
        /*0464*/ 	.word	0x000000ff
        /*0468*/ 	.word	0x000000f8
        /*046c*/ 	.short	0x0100
        /*046e*/ 	.byte	0x08
	.zero		1


	//   ....[63]....
        /*0470*/ 	.word	0x00000640
        /*0474*/ 	.word	0x000000ff
        /*0478*/ 	.word	0x00000288
        /*047c*/ 	.short	0x0100
        /*047e*/ 	.byte	0x08
	.zero		1


	//   ....[64]....
        /*0480*/ 	.word	0x00000650
        /*0484*/ 	.word	0x000000ff
        /*0488*/ 	.word	0x00000100
        /*048c*/ 	.short	0x0100
        /*048e*/ 	.byte	0x08
	.zero		1


	//   ....[65]....
        /*0490*/ 	.word	0x00000660
        /*0494*/ 	.word	0x000000ff
        /*0498*/ 	.word	0x00000290
        /*049c*/ 	.short	0x0100
        /*049e*/ 	.byte	0x08
	.zero		1


	//   ....[66]....
        /*04a0*/ 	.word	0x00000670
        /*04a4*/ 	.word	0x000000ff
        /*04a8*/ 	.word	0x00000108
        /*04ac*/ 	.short	0x0100
        /*04ae*/ 	.byte	0x08
	.zero		1


	//   ....[67]....
        /*04b0*/ 	.word	0x00000680
        /*04b4*/ 	.word	0x000000ff
        /*04b8*/ 	.word	0x00000298
        /*04bc*/ 	.short	0x0100
        /*04be*/ 	.byte	0x08
	.zero		1


	//   ....[68]....
        /*04c0*/ 	.word	0x00000690
        /*04c4*/ 	.word	0x000000ff
        /*04c8*/ 	.word	0x00000110
        /*04cc*/ 	.short	0x0100
        /*04ce*/ 	.byte	0x08
	.zero		1


	//   ....[69]....
        /*04d0*/ 	.word	0x000006a0
        /*04d4*/ 	.word	0x000000ff
        /*04d8*/ 	.word	0x000002a0
        /*04dc*/ 	.short	0x0100
        /*04de*/ 	.byte	0x08
	.zero		1


	//   ....[70]....
        /*04e0*/ 	.word	0x000006b0
        /*04e4*/ 	.word	0x000000ff
        /*04e8*/ 	.word	0x00000118
        /*04ec*/ 	.short	0x0100
        /*04ee*/ 	.byte	0x08
	.zero		1


	//   ....[71]....
        /*04f0*/ 	.word	0x000006c0
        /*04f4*/ 	.word	0x000000ff
        /*04f8*/ 	.word	0x000002a8
        /*04fc*/ 	.short	0x0100
        /*04fe*/ 	.byte	0x08
	.zero		1


	//   ....[72]....
        /*0500*/ 	.word	0x000006d0
        /*0504*/ 	.word	0x000000ff
        /*0508*/ 	.word	0x00000120
        /*050c*/ 	.short	0x0100
        /*050e*/ 	.byte	0x08
	.zero		1


	//   ....[73]....
        /*0510*/ 	.word	0x000006e0
        /*0514*/ 	.word	0x000000ff
        /*0518*/ 	.word	0x000002b0
        /*051c*/ 	.short	0x0100
        /*051e*/ 	.byte	0x08
	.zero		1


	//   ....[74]....
        /*0520*/ 	.word	0x000006f0
        /*0524*/ 	.word	0x000000ff
        /*0528*/ 	.word	0x00000128
        /*052c*/ 	.short	0x0100
        /*052e*/ 	.byte	0x08
	.zero		1


	//   ....[75]....
        /*0530*/ 	.word	0x00000700
        /*0534*/ 	.word	0x000000ff
        /*0538*/ 	.word	0x000002b8
        /*053c*/ 	.short	0x0100
        /*053e*/ 	.byte	0x08
	.zero		1


	//   ....[76]....
        /*0540*/ 	.word	0x00000710
        /*0544*/ 	.word	0x000000ff
        /*0548*/ 	.word	0x00000130
        /*054c*/ 	.short	0x0100
        /*054e*/ 	.byte	0x08
	.zero		1


	//   ....[77]....
        /*0550*/ 	.word	0x00000720
        /*0554*/ 	.word	0x000000ff
        /*0558*/ 	.word	0x000002c0
        /*055c*/ 	.short	0x0100
        /*055e*/ 	.byte	0x08
	.zero		1


	//   ....[78]....
        /*0560*/ 	.word	0x00000730
        /*0564*/ 	.word	0x000000ff
        /*0568*/ 	.word	0x00000138
        /*056c*/ 	.short	0x0100
        /*056e*/ 	.byte	0x08
	.zero		1


	//   ....[79]....
        /*0570*/ 	.word	0x00000740
        /*0574*/ 	.word	0x000000ff
        /*0578*/ 	.word	0x000002c8
        /*057c*/ 	.short	0x0100
        /*057e*/ 	.byte	0x08
	.zero		1


	//   ....[80]....
        /*0580*/ 	.word	0x00000750
        /*0584*/ 	.word	0x000000ff
        /*0588*/ 	.word	0x00000140
        /*058c*/ 	.short	0x0100
        /*058e*/ 	.byte	0x08
	.zero		1


	//   ....[81]....
        /*0590*/ 	.word	0x00000760
        /*0594*/ 	.word	0x000000ff
        /*0598*/ 	.word	0x000002d0
        /*059c*/ 	.short	0x0100
        /*059e*/ 	.byte	0x08
	.zero		1


	//   ....[82]....
        /*05a0*/ 	.word	0x00000770
        /*05a4*/ 	.word	0x000000ff
        /*05a8*/ 	.word	0x00000148
        /*05ac*/ 	.short	0x0100
        /*05ae*/ 	.byte	0x08
	.zero		1


	//   ....[83]....
        /*05b0*/ 	.word	0x00000780
        /*05b4*/ 	.word	0x000000ff
        /*05b8*/ 	.word	0x000002d8
        /*05bc*/ 	.short	0x0100
        /*05be*/ 	.byte	0x08
	.zero		1


	//   ....[84]....
        /*05c0*/ 	.word	0x00000790
        /*05c4*/ 	.word	0x000000ff
        /*05c8*/ 	.word	0x00000150
        /*05cc*/ 	.short	0x0100
        /*05ce*/ 	.byte	0x08
	.zero		1


	//   ....[85]....
        /*05d0*/ 	.word	0x000007a0
        /*05d4*/ 	.word	0x000000ff
        /*05d8*/ 	.word	0x000002e0
        /*05dc*/ 	.short	0x0100
        /*05de*/ 	.byte	0x08
	.zero		1


	//   ....[86]....
        /*05e0*/ 	.word	0x000007b0
        /*05e4*/ 	.word	0x000000ff
        /*05e8*/ 	.word	0x00000158
        /*05ec*/ 	.short	0x0100
        /*05ee*/ 	.byte	0x08
	.zero		1


	//   ....[87]....
        /*05f0*/ 	.word	0x000007c0
        /*05f4*/ 	.word	0x000000ff
        /*05f8*/ 	.word	0x000002e8
        /*05fc*/ 	.short	0x0100
        /*05fe*/ 	.byte	0x08
	.zero		1


	//   ....[88]....
        /*0600*/ 	.word	0x000007d0
        /*0604*/ 	.word	0x000000ff
        /*0608*/ 	.word	0x00000160
        /*060c*/ 	.short	0x0100
        /*060e*/ 	.byte	0x08
	.zero		1


	//   ....[89]....
        /*0610*/ 	.word	0x000007e0
        /*0614*/ 	.word	0x000000ff
        /*0618*/ 	.word	0x000002f0
        /*061c*/ 	.short	0x0100
        /*061e*/ 	.byte	0x08
	.zero		1


	//   ....[90]....
        /*0620*/ 	.word	0x000007f0
        /*0624*/ 	.word	0x000000ff
        /*0628*/ 	.word	0x00000168
        /*062c*/ 	.short	0x0100
        /*062e*/ 	.byte	0x08
	.zero		1


	//   ....[91]....
        /*0630*/ 	.word	0x00000800
        /*0634*/ 	.word	0x000000ff
        /*0638*/ 	.word	0x000002f8
        /*063c*/ 	.short	0x0100
        /*063e*/ 	.byte	0x08
	.zero		1


	//   ....[92]....
        /*0640*/ 	.word	0x00000810
        /*0644*/ 	.word	0x000000ff
        /*0648*/ 	.word	0x00000170
        /*064c*/ 	.short	0x0100
        /*064e*/ 	.byte	0x08
	.zero		1


	//   ....[93]....
        /*0650*/ 	.word	0x00000820
        /*0654*/ 	.word	0x000000ff
        /*0658*/ 	.word	0x00000300
        /*065c*/ 	.short	0x0100
        /*065e*/ 	.byte	0x08
	.zero		1


	//   ....[94]....
        /*0660*/ 	.word	0x00000830
        /*0664*/ 	.word	0x000000ff
        /*0668*/ 	.word	0x00000178
        /*066c*/ 	.short	0x0100
        /*066e*/ 	.byte	0x08
	.zero		1


	//   ....[95]....
        /*0670*/ 	.word	0x00000840
        /*0674*/ 	.word	0x000000ff
        /*0678*/ 	.word	0x00000308
        /*067c*/ 	.short	0x0100
        /*067e*/ 	.byte	0x08
	.zero		1


	//   ....[96]....
        /*0680*/ 	.word	0x00000850
        /*0684*/ 	.word	0x000000ff
        /*0688*/ 	.word	0x00000180
        /*068c*/ 	.short	0x0100
        /*068e*/ 	.byte	0x08
	.zero		1


	//   ....[97]....
        /*0690*/ 	.word	0x00000860
        /*0694*/ 	.word	0x000000ff
        /*0698*/ 	.word	0x00000310
        /*069c*/ 	.short	0x0100
        /*069e*/ 	.byte	0x08
	.zero		1


	//   ....[98]....
        /*06a0*/ 	.word	0x00000870
        /*06a4*/ 	.word	0x000000ff
        /*06a8*/ 	.word	0x00000188
        /*06ac*/ 	.short	0x0100
        /*06ae*/ 	.byte	0x08
	.zero		1


	//   ....[99]....
        /*06b0*/ 	.word	0x00000880
        /*06b4*/ 	.word	0x000000ff
        /*06b8*/ 	.word	0x00000318
        /*06bc*/ 	.short	0x0100
        /*06be*/ 	.byte	0x08
	.zero		1


	//   ....[100]....
        /*06c0*/ 	.word	0x00000b50
        /*06c4*/ 	.word	0x000000ff
        /*06c8*/ 	.word	0x00000330
        /*06cc*/ 	.short	0x0100
        /*06ce*/ 	.byte	0x08
	.zero		1


	//   ....[101]....
        /*06d0*/ 	.word	0x00000bb0
        /*06d4*/ 	.word	0x000000ff
        /*06d8*/ 	.word	0x00000338
        /*06dc*/ 	.short	0x0100
        /*06de*/ 	.byte	0x08
	.zero		1


	//   ....[102]....
        /*06e0*/ 	.word	0x00001a20
        /*06e4*/ 	.word	0x00000003
        /*06e8*/ 	.word	0x00000000
        /*06ec*/ 	.short	0x010a
        /*06ee*/ 	.byte	0x3f
	.zero		1


	//   ....[103]....
        /*06f0*/ 	.word	0x00001a80
        /*06f4*/ 	.word	0x00000003
        /*06f8*/ 	.word	0x00000000
        /*06fc*/ 	.short	0x010a
        /*06fe*/ 	.byte	0x3f
	.zero		1


	//   ....[104]....
        /*0700*/ 	.word	0x00001c30
        /*0704*/ 	.word	0x000000ff
        /*0708*/ 	.word	0x00000000
        /*070c*/ 	.short	0x010a
        /*070e*/ 	.byte	0x04
	.zero		1


	//   ....[105]....
        /*0710*/ 	.word	0x00001c70
        /*0714*/ 	.word	0x000000ff
        /*0718*/ 	.word	0x00000000
        /*071c*/ 	.short	0x010a
        /*071e*/ 	.byte	0x04
	.zero		1


	//   ....[106]....
        /*0720*/ 	.word	0x00001d60
        /*0724*/ 	.word	0x000000ff
        /*0728*/ 	.word	0x00000000
        /*072c*/ 	.short	0x0101
        /*072e*/ 	.byte	0x04
	.zero		1


	//   ....[107]....
        /*0730*/ 	.word	0x00001f10
        /*0734*/ 	.word	0x000000ff
        /*0738*/ 	.word	0x00000000
        /*073c*/ 	.short	0x0101
        /*073e*/ 	.byte	0x06
	.zero		1


	//   ....[108]....
        /*0740*/ 	.word	0x00003b40
        /*0744*/ 	.word	0x0000000e
        /*0748*/ 	.word	0x00000190
        /*074c*/ 	.short	0x010a
        /*074e*/ 	.byte	0x3f
	.zero		1


	//   ....[109]....
        /*0750*/ 	.word	0x00003ed0
        /*0754*/ 	.word	0x00000005
        /*0758*/ 	.word	0x00000338
        /*075c*/ 	.short	0x0101
        /*075e*/ 	.byte	0x3f
	.zero		1


	//   ....[110]....
        /*0760*/ 	.word	0x00004610
        /*0764*/ 	.word	0x00000007
        /*0768*/ 	.word	0x00000000
        /*076c*/ 	.short	0x010a
        /*076e*/ 	.byte	0x3f
	.zero		1


	//   ....[111]....
        /*0770*/ 	.word	0x00004690
        /*0774*/ 	.word	0x00000008
        /*0778*/ 	.word	0x00000000
        /*077c*/ 	.short	0x010a
        /*077e*/ 	.byte	0x3f
	.zero		1


	//   ....[112]....
        /*0780*/ 	.word	0x00004720
        /*0784*/ 	.word	0x00000009
        /*0788*/ 	.word	0x00000000
        /*078c*/ 	.short	0x010a
        /*078e*/ 	.byte	0x3f
	.zero		1


	//   ....[113]....
        /*0790*/ 	.word	0x000047b0
        /*0794*/ 	.word	0x00000008
        /*0798*/ 	.word	0x00000000
        /*079c*/ 	.short	0x010a
        /*079e*/ 	.byte	0x3f
	.zero		1


	//   ....[114]....
        /*07a0*/ 	.word	0x00004840
        /*07a4*/ 	.word	0x00000009
        /*07a8*/ 	.word	0x00000000
        /*07ac*/ 	.short	0x010a
        /*07ae*/ 	.byte	0x3f
	.zero		1


	//   ....[115]....
        /*07b0*/ 	.word	0x000048d0
        /*07b4*/ 	.word	0x00000008
        /*07b8*/ 	.word	0x00000000
        /*07bc*/ 	.short	0x010a
        /*07be*/ 	.byte	0x3f
	.zero		1


	//   ....[116]....
        /*07c0*/ 	.word	0x00004960
        /*07c4*/ 	.word	0x00000009
        /*07c8*/ 	.word	0x00000000
        /*07cc*/ 	.short	0x010a
        /*07ce*/ 	.byte	0x3f
	.zero		1


	//   ....[117]....
        /*07d0*/ 	.word	0x000049f0
        /*07d4*/ 	.word	0x00000008
        /*07d8*/ 	.word	0x00000000
        /*07dc*/ 	.short	0x010a
        /*07de*/ 	.byte	0x3f
	.zero		1


	//   ....[118]....
        /*07e0*/ 	.word	0x00004a80
        /*07e4*/ 	.word	0x00000009
        /*07e8*/ 	.word	0x00000000
        /*07ec*/ 	.short	0x010a
        /*07ee*/ 	.byte	0x3f
	.zero		1


	//   ....[119]....
        /*07f0*/ 	.word	0x00004b10
        /*07f4*/ 	.word	0x00000008
        /*07f8*/ 	.word	0x00000000
        /*07fc*/ 	.short	0x010a
        /*07fe*/ 	.byte	0x3f
	.zero		1


	//   ....[120]....
        /*0800*/ 	.word	0x00004ba0
        /*0804*/ 	.word	0x00000009
        /*0808*/ 	.word	0x00000000
        /*080c*/ 	.short	0x010a
        /*080e*/ 	.byte	0x3f
	.zero		1


	//   ....[121]....
        /*0810*/ 	.word	0x00004c30
        /*0814*/ 	.word	0x00000008
        /*0818*/ 	.word	0x00000000
        /*081c*/ 	.short	0x010a
        /*081e*/ 	.byte	0x3f
	.zero		1


	//   ....[122]....
        /*0820*/ 	.word	0x00004cc0
        /*0824*/ 	.word	0x00000009
        /*0828*/ 	.word	0x00000000
        /*082c*/ 	.short	0x010a
        /*082e*/ 	.byte	0x3f
	.zero		1


	//   ....[123]....
        /*0830*/ 	.word	0x00004d50
        /*0834*/ 	.word	0x00000008
        /*0838*/ 	.word	0x00000000
        /*083c*/ 	.short	0x010a
        /*083e*/ 	.byte	0x3f
	.zero		1


	//   ....[124]....
        /*0840*/ 	.word	0x00004de0
        /*0844*/ 	.word	0x00000009
        /*0848*/ 	.word	0x00000000
        /*084c*/ 	.short	0x010a
        /*084e*/ 	.byte	0x3f
	.zero		1


	//   ....[125]....
        /*0850*/ 	.word	0x00004e70
        /*0854*/ 	.word	0x00000008
        /*0858*/ 	.word	0x00000000
        /*085c*/ 	.short	0x010a
        /*085e*/ 	.byte	0x3f
	.zero		1


	//   ....[126]....
        /*0860*/ 	.word	0x00004f00
        /*0864*/ 	.word	0x00000009
        /*0868*/ 	.word	0x00000000
        /*086c*/ 	.short	0x010a
        /*086e*/ 	.byte	0x3f
	.zero		1


	//   ....[127]....
        /*0870*/ 	.word	0x00004f90
        /*0874*/ 	.word	0x00000008
        /*0878*/ 	.word	0x00000000
        /*087c*/ 	.short	0x010a
        /*087e*/ 	.byte	0x3f
	.zero		1


	//   ....[128]....
        /*0880*/ 	.word	0x00005020
        /*0884*/ 	.word	0x00000009
        /*0888*/ 	.word	0x00000000
        /*088c*/ 	.short	0x010a
        /*088e*/ 	.byte	0x3f
	.zero		1


	//   ....[129]....
        /*0890*/ 	.word	0x000050b0
        /*0894*/ 	.word	0x00000008
        /*0898*/ 	.word	0x00000000
        /*089c*/ 	.short	0x010a
        /*089e*/ 	.byte	0x3f
	.zero		1


	//   ....[130]....
        /*08a0*/ 	.word	0x00005140
        /*08a4*/ 	.word	0x00000009
        /*08a8*/ 	.word	0x00000000
        /*08ac*/ 	.short	0x010a
        /*08ae*/ 	.byte	0x3f
	.zero		1


	//   ....[131]....
        /*08b0*/ 	.word	0x000051d0
        /*08b4*/ 	.word	0x00000008
        /*08b8*/ 	.word	0x00000000
        /*08bc*/ 	.short	0x010a
        /*08be*/ 	.byte	0x3f
	.zero		1


	//   ....[132]....
        /*08c0*/ 	.word	0x00005260
        /*08c4*/ 	.word	0x00000009
        /*08c8*/ 	.word	0x00000000
        /*08cc*/ 	.short	0x010a
        /*08ce*/ 	.byte	0x3f
	.zero		1


	//   ....[133]....
        /*08d0*/ 	.word	0x000052f0
        /*08d4*/ 	.word	0x00000008
        /*08d8*/ 	.word	0x00000000
        /*08dc*/ 	.short	0x010a
        /*08de*/ 	.byte	0x3f
	.zero		1


	//   ....[134]....
        /*08e0*/ 	.word	0x00005380
        /*08e4*/ 	.word	0x00000009
        /*08e8*/ 	.word	0x00000000
        /*08ec*/ 	.short	0x010a
        /*08ee*/ 	.byte	0x3f
	.zero		1


	//   ....[135]....
        /*08f0*/ 	.word	0x00005410
        /*08f4*/ 	.word	0x00000008
        /*08f8*/ 	.word	0x00000000
        /*08fc*/ 	.short	0x010a
        /*08fe*/ 	.byte	0x3f
	.zero		1


	//   ....[136]....
        /*0900*/ 	.word	0x000054a0
        /*0904*/ 	.word	0x00000009
        /*0908*/ 	.word	0x00000000
        /*090c*/ 	.short	0x010a
        /*090e*/ 	.byte	0x3f
	.zero		1


	//   ....[137]....
        /*0910*/ 	.word	0x00005530
        /*0914*/ 	.word	0x00000008
        /*0918*/ 	.word	0x00000000
        /*091c*/ 	.short	0x010a
        /*091e*/ 	.byte	0x3f
	.zero		1


	//   ....[138]....
        /*0920*/ 	.word	0x000055c0
        /*0924*/ 	.word	0x00000009
        /*0928*/ 	.word	0x00000000
        /*092c*/ 	.short	0x010a
        /*092e*/ 	.byte	0x3f
	.zero		1


	//   ....[139]....
        /*0930*/ 	.word	0x00005650
        /*0934*/ 	.word	0x00000008
        /*0938*/ 	.word	0x00000000
        /*093c*/ 	.short	0x010a
        /*093e*/ 	.byte	0x3f
	.zero		1


	//   ....[140]....
        /*0940*/ 	.word	0x000056e0
        /*0944*/ 	.word	0x00000009
        /*0948*/ 	.word	0x00000000
        /*094c*/ 	.short	0x010a
        /*094e*/ 	.byte	0x3f
	.zero		1


	//   ....[141]....
        /*0950*/ 	.word	0x00005770
        /*0954*/ 	.word	0x00000008
        /*0958*/ 	.word	0x00000000
        /*095c*/ 	.short	0x010a
        /*095e*/ 	.byte	0x3f
	.zero		1


	//   ....[142]....
        /*0960*/ 	.word	0x00005800
        /*0964*/ 	.word	0x00000009
        /*0968*/ 	.word	0x00000000
        /*096c*/ 	.short	0x010a
        /*096e*/ 	.byte	0x3f
	.zero		1


	//   ....[143]....
        /*0970*/ 	.word	0x00005890
        /*0974*/ 	.word	0x00000008
        /*0978*/ 	.word	0x00000000
        /*097c*/ 	.short	0x010a
        /*097e*/ 	.byte	0x3f
	.zero		1


	//   ....[144]....
        /*0980*/ 	.word	0x00005920
        /*0984*/ 	.word	0x00000009
        /*0988*/ 	.word	0x00000000
        /*098c*/ 	.short	0x010a
        /*098e*/ 	.byte	0x3f
	.zero		1


	//   ....[145]....
        /*0990*/ 	.word	0x000059b0
        /*0994*/ 	.word	0x00000008
        /*0998*/ 	.word	0x00000000
        /*099c*/ 	.short	0x010a
        /*099e*/ 	.byte	0x3f
	.zero		1


	//   ....[146]....
        /*09a0*/ 	.word	0x00005a40
        /*09a4*/ 	.word	0x00000009
        /*09a8*/ 	.word	0x00000000
        /*09ac*/ 	.short	0x010a
        /*09ae*/ 	.byte	0x3f
	.zero		1


	//   ....[147]....
        /*09b0*/ 	.word	0x00005ad0
        /*09b4*/ 	.word	0x00000008
        /*09b8*/ 	.word	0x00000000
        /*09bc*/ 	.short	0x010a
        /*09be*/ 	.byte	0x3f
	.zero		1


	//   ....[148]....
        /*09c0*/ 	.word	0x00005b60
        /*09c4*/ 	.word	0x00000009
        /*09c8*/ 	.word	0x00000000
        /*09cc*/ 	.short	0x010a
        /*09ce*/ 	.byte	0x3f
	.zero		1


	//   ....[149]....
        /*09d0*/ 	.word	0x00005bf0
        /*09d4*/ 	.word	0x00000008
        /*09d8*/ 	.word	0x00000000
        /*09dc*/ 	.short	0x010a
        /*09de*/ 	.byte	0x3f
	.zero		1


	//   ....[150]....
        /*09e0*/ 	.word	0x00005c80
        /*09e4*/ 	.word	0x00000009
        /*09e8*/ 	.word	0x00000000
        /*09ec*/ 	.short	0x010a
        /*09ee*/ 	.byte	0x3f
	.zero		1


	//   ....[151]....
        /*09f0*/ 	.word	0x00005d10
        /*09f4*/ 	.word	0x00000008
        /*09f8*/ 	.word	0x00000000
        /*09fc*/ 	.short	0x010a
        /*09fe*/ 	.byte	0x3f
	.zero		1


	//   ....[152]....
        /*0a00*/ 	.word	0x00005da0
        /*0a04*/ 	.word	0x00000009
        /*0a08*/ 	.word	0x00000000
        /*0a0c*/ 	.short	0x010a
        /*0a0e*/ 	.byte	0x3f
	.zero		1


	//   ....[153]....
        /*0a10*/ 	.word	0x00005e30
        /*0a14*/ 	.word	0x00000008
        /*0a18*/ 	.word	0x00000000
        /*0a1c*/ 	.short	0x010a
        /*0a1e*/ 	.byte	0x3f
	.zero		1


	//   ....[154]....
        /*0a20*/ 	.word	0x00005ec0
        /*0a24*/ 	.word	0x00000009
        /*0a28*/ 	.word	0x00000000
        /*0a2c*/ 	.short	0x010a
        /*0a2e*/ 	.byte	0x3f
	.zero		1


	//   ....[155]....
        /*0a30*/ 	.word	0x00005f50
        /*0a34*/ 	.word	0x00000008
        /*0a38*/ 	.word	0x00000000
        /*0a3c*/ 	.short	0x010a
        /*0a3e*/ 	.byte	0x3f
	.zero		1


	//   ....[156]....
        /*0a40*/ 	.word	0x00005fe0
        /*0a44*/ 	.word	0x00000009
        /*0a48*/ 	.word	0x00000000
        /*0a4c*/ 	.short	0x010a
        /*0a4e*/ 	.byte	0x3f
	.zero		1


	//   ....[157]....
        /*0a50*/ 	.word	0x00006070
        /*0a54*/ 	.word	0x00000008
        /*0a58*/ 	.word	0x00000000
        /*0a5c*/ 	.short	0x010a
        /*0a5e*/ 	.byte	0x3f
	.zero		1


	//   ....[158]....
        /*0a60*/ 	.word	0x00006100
        /*0a64*/ 	.word	0x0000000b
        /*0a68*/ 	.word	0x00000000
        /*0a6c*/ 	.short	0x010a
        /*0a6e*/ 	.byte	0x3f
	.zero		1


	//   ....[159]....
        /*0a70*/ 	.word	0x00006190
        /*0a74*/ 	.word	0x00000003
        /*0a78*/ 	.word	0x00000000
        /*0a7c*/ 	.short	0x010a
        /*0a7e*/ 	.byte	0x3f
	.zero		1


	//   ....[160]....
        /*0a80*/ 	.word	0x000061f0
        /*0a84*/ 	.word	0x00000003
        /*0a88*/ 	.word	0x00000000
        /*0a8c*/ 	.short	0x010a
        /*0a8e*/ 	.byte	0x3f
	.zero		1


	//   ....[161]....
        /*0a90*/ 	.word	0x00006250
        /*0a94*/ 	.word	0x00000003
        /*0a98*/ 	.word	0x00000000
        /*0a9c*/ 	.short	0x010a
        /*0a9e*/ 	.byte	0x3f
	.zero		1


	//   ....[162]....
        /*0aa0*/ 	.word	0x00006320
        /*0aa4*/ 	.word	0x0000000e
        /*0aa8*/ 	.word	0x00000190
        /*0aac*/ 	.short	0x010a
        /*0aae*/ 	.byte	0x3f
	.zero		1


	//   ....[163]....
        /*0ab0*/ 	.word	0x000063f0
        /*0ab4*/ 	.word	0x00000007
        /*0ab8*/ 	.word	0x00000000
        /*0abc*/ 	.short	0x010a
        /*0abe*/ 	.byte	0x3f
	.zero		1


	//   ....[164]....
        /*0ac0*/ 	.word	0x00006440
        /*0ac4*/ 	.word	0x00000008
        /*0ac8*/ 	.word	0x00000000
        /*0acc*/ 	.short	0x010a
        /*0ace*/ 	.byte	0x3f
	.zero		1


	//   ....[165]....
        /*0ad0*/ 	.word	0x00006490
        /*0ad4*/ 	.word	0x00000009
        /*0ad8*/ 	.word	0x00000000
        /*0adc*/ 	.short	0x010a
        /*0ade*/ 	.byte	0x3f
	.zero		1


	//   ....[166]....
        /*0ae0*/ 	.word	0x000064e0
        /*0ae4*/ 	.word	0x00000008
        /*0ae8*/ 	.word	0x00000000
        /*0aec*/ 	.short	0x010a
        /*0aee*/ 	.byte	0x3f
	.zero		1


	//   ....[167]....
        /*0af0*/ 	.word	0x00006530
        /*0af4*/ 	.word	0x00000009
        /*0af8*/ 	.word	0x00000000
        /*0afc*/ 	.short	0x010a
        /*0afe*/ 	.byte	0x3f
	.zero		1


	//   ....[168]....
        /*0b00*/ 	.word	0x00006580
        /*0b04*/ 	.word	0x00000008
        /*0b08*/ 	.word	0x00000000
        /*0b0c*/ 	.short	0x010a
        /*0b0e*/ 	.byte	0x3f
	.zero		1


	//   ....[169]....
        /*0b10*/ 	.word	0x000065d0
        /*0b14*/ 	.word	0x00000009
        /*0b18*/ 	.word	0x00000000
        /*0b1c*/ 	.short	0x010a
        /*0b1e*/ 	.byte	0x3f
	.zero		1


	//   ....[170]....
        /*0b20*/ 	.word	0x00006620
        /*0b24*/ 	.word	0x00000008
        /*0b28*/ 	.word	0x00000000
        /*0b2c*/ 	.short	0x010a
        /*0b2e*/ 	.byte	0x3f
	.zero		1


	//   ....[171]....
        /*0b30*/ 	.word	0x00006670
        /*0b34*/ 	.word	0x00000009
        /*0b38*/ 	.word	0x00000000
        /*0b3c*/ 	.short	0x010a
        /*0b3e*/ 	.byte	0x3f
	.zero		1


	//   ....[172]....
        /*0b40*/ 	.word	0x000066c0
        /*0b44*/ 	.word	0x00000008
        /*0b48*/ 	.word	0x00000000
        /*0b4c*/ 	.short	0x010a
        /*0b4e*/ 	.byte	0x3f
	.zero		1


	//   ....[173]....
        /*0b50*/ 	.word	0x00006710
        /*0b54*/ 	.word	0x00000009
        /*0b58*/ 	.word	0x00000000
        /*0b5c*/ 	.short	0x010a
        /*0b5e*/ 	.byte	0x3f
	.zero		1


	//   ....[174]....
        /*0b60*/ 	.word	0x00006760
        /*0b64*/ 	.word	0x00000008
        /*0b68*/ 	.word	0x00000000
        /*0b6c*/ 	.short	0x010a
        /*0b6e*/ 	.byte	0x3f
	.zero		1


	//   ....[175]....
        /*0b70*/ 	.word	0x000067b0
        /*0b74*/ 	.word	0x00000009
        /*0b78*/ 	.word	0x00000000
        /*0b7c*/ 	.short	0x010a
        /*0b7e*/ 	.byte	0x3f
	.zero		1


	//   ....[176]....
        /*0b80*/ 	.word	0x00006800
        /*0b84*/ 	.word	0x00000008
        /*0b88*/ 	.word	0x00000000
        /*0b8c*/ 	.short	0x010a
        /*0b8e*/ 	.byte	0x3f
	.zero		1


	//   ....[177]....
        /*0b90*/ 	.word	0x00006850
        /*0b94*/ 	.word	0x00000009
        /*0b98*/ 	.word	0x00000000
        /*0b9c*/ 	.short	0x010a
        /*0b9e*/ 	.byte	0x3f
	.zero		1


	//   ....[178]....
        /*0ba0*/ 	.word	0x000068a0
        /*0ba4*/ 	.word	0x00000008
        /*0ba8*/ 	.word	0x00000000
        /*0bac*/ 	.short	0x010a
        /*0bae*/ 	.byte	0x3f
	.zero		1


	//   ....[179]....
        /*0bb0*/ 	.word	0x000068f0
        /*0bb4*/ 	.word	0x00000009
        /*0bb8*/ 	.word	0x00000000
        /*0bbc*/ 	.short	0x010a
        /*0bbe*/ 	.byte	0x3f
	.zero		1


	//   ....[180]....
        /*0bc0*/ 	.word	0x00006940
        /*0bc4*/ 	.word	0x00000008
        /*0bc8*/ 	.word	0x00000000
        /*0bcc*/ 	.short	0x010a
        /*0bce*/ 	.byte	0x3f
	.zero		1


	//   ....[181]....
        /*0bd0*/ 	.word	0x00006990
        /*0bd4*/ 	.word	0x00000009
        /*0bd8*/ 	.word	0x00000000
        /*0bdc*/ 	.short	0x010a
        /*0bde*/ 	.byte	0x3f
	.zero		1


	//   ....[182]....
        /*0be0*/ 	.word	0x000069e0
        /*0be4*/ 	.word	0x00000008
        /*0be8*/ 	.word	0x00000000
        /*0bec*/ 	.short	0x010a
        /*0bee*/ 	.byte	0x3f
	.zero		1


	//   ....[183]....
        /*0bf0*/ 	.word	0x00006a30
        /*0bf4*/ 	.word	0x00000009
        /*0bf8*/ 	.word	0x00000000
        /*0bfc*/ 	.short	0x010a
        /*0bfe*/ 	.byte	0x3f
	.zero		1


	//   ....[184]....
        /*0c00*/ 	.word	0x00006a80
        /*0c04*/ 	.word	0x00000008
        /*0c08*/ 	.word	0x00000000
        /*0c0c*/ 	.short	0x010a
        /*0c0e*/ 	.byte	0x3f
	.zero		1


	//   ....[185]....
        /*0c10*/ 	.word	0x00006ad0
        /*0c14*/ 	.word	0x00000009
        /*0c18*/ 	.word	0x00000000
        /*0c1c*/ 	.short	0x010a
        /*0c1e*/ 	.byte	0x3f
	.zero		1


	//   ....[186]....
        /*0c20*/ 	.word	0x00006b20
        /*0c24*/ 	.word	0x00000008
        /*0c28*/ 	.word	0x00000000
        /*0c2c*/ 	.short	0x010a
        /*0c2e*/ 	.byte	0x3f
	.zero		1


	//   ....[187]....
        /*0c30*/ 	.word	0x00006b70
        /*0c34*/ 	.word	0x00000009
        /*0c38*/ 	.word	0x00000000
        /*0c3c*/ 	.short	0x010a
        /*0c3e*/ 	.byte	0x3f
	.zero		1


	//   ....[188]....
        /*0c40*/ 	.word	0x00006bc0
        /*0c44*/ 	.word	0x00000008
        /*0c48*/ 	.word	0x00000000
        /*0c4c*/ 	.short	0x010a
        /*0c4e*/ 	.byte	0x3f
	.zero		1


	//   ....[189]....
        /*0c50*/ 	.word	0x00006c10
        /*0c54*/ 	.word	0x00000009
        /*0c58*/ 	.word	0x00000000
        /*0c5c*/ 	.short	0x010a
        /*0c5e*/ 	.byte	0x3f
	.zero		1


	//   ....[190]....
        /*0c60*/ 	.word	0x00006c60
        /*0c64*/ 	.word	0x00000008
        /*0c68*/ 	.word	0x00000000
        /*0c6c*/ 	.short	0x010a
        /*0c6e*/ 	.byte	0x3f
	.zero		1


	//   ....[191]....
        /*0c70*/ 	.word	0x00006cb0
        /*0c74*/ 	.word	0x00000009
        /*0c78*/ 	.word	0x00000000
        /*0c7c*/ 	.short	0x010a
        /*0c7e*/ 	.byte	0x3f
	.zero		1


	//   ....[192]....
        /*0c80*/ 	.word	0x00006d00
        /*0c84*/ 	.word	0x00000008
        /*0c88*/ 	.word	0x00000000
        /*0c8c*/ 	.short	0x010a
        /*0c8e*/ 	.byte	0x3f
	.zero		1


	//   ....[193]....
        /*0c90*/ 	.word	0x00006d50
        /*0c94*/ 	.word	0x00000009
        /*0c98*/ 	.word	0x00000000
        /*0c9c*/ 	.short	0x010a
        /*0c9e*/ 	.byte	0x3f
	.zero		1


	//   ....[194]....
        /*0ca0*/ 	.word	0x00006da0
        /*0ca4*/ 	.word	0x00000008
        /*0ca8*/ 	.word	0x00000000
        /*0cac*/ 	.short	0x010a
        /*0cae*/ 	.byte	0x3f
	.zero		1


	//   ....[195]....
        /*0cb0*/ 	.word	0x00006df0
        /*0cb4*/ 	.word	0x00000009
        /*0cb8*/ 	.word	0x00000000
        /*0cbc*/ 	.short	0x010a
        /*0cbe*/ 	.byte	0x3f
	.zero		1


	//   ....[196]....
        /*0cc0*/ 	.word	0x00006e40
        /*0cc4*/ 	.word	0x00000008
        /*0cc8*/ 	.word	0x00000000
        /*0ccc*/ 	.short	0x010a
        /*0cce*/ 	.byte	0x3f
	.zero		1


	//   ....[197]....
        /*0cd0*/ 	.word	0x00006e90
        /*0cd4*/ 	.word	0x00000009
        /*0cd8*/ 	.word	0x00000000
        /*0cdc*/ 	.short	0x010a
        /*0cde*/ 	.byte	0x3f
	.zero		1


	//   ....[198]....
        /*0ce0*/ 	.word	0x00006ee0
        /*0ce4*/ 	.word	0x00000008
        /*0ce8*/ 	.word	0x00000000
        /*0cec*/ 	.short	0x010a
        /*0cee*/ 	.byte	0x3f
	.zero		1


	//   ....[199]....
        /*0cf0*/ 	.word	0x00006f30
        /*0cf4*/ 	.word	0x00000009
        /*0cf8*/ 	.word	0x00000000
        /*0cfc*/ 	.short	0x010a
        /*0cfe*/ 	.byte	0x3f
	.zero		1


	//   ....[200]....
        /*0d00*/ 	.word	0x00006f80
        /*0d04*/ 	.word	0x00000008
        /*0d08*/ 	.word	0x00000000
        /*0d0c*/ 	.short	0x010a
        /*0d0e*/ 	.byte	0x3f
	.zero		1


	//   ....[201]....
        /*0d10*/ 	.word	0x00006fd0
        /*0d14*/ 	.word	0x00000009
        /*0d18*/ 	.word	0x00000000
        /*0d1c*/ 	.short	0x010a
        /*0d1e*/ 	.byte	0x3f
	.zero		1


	//   ....[202]....
        /*0d20*/ 	.word	0x00007020
        /*0d24*/ 	.word	0x00000008
        /*0d28*/ 	.word	0x00000000
        /*0d2c*/ 	.short	0x010a
        /*0d2e*/ 	.byte	0x3f
	.zero		1


	//   ....[203]....
        /*0d30*/ 	.word	0x00007070
        /*0d34*/ 	.word	0x00000009
        /*0d38*/ 	.word	0x00000000
        /*0d3c*/ 	.short	0x010a
        /*0d3e*/ 	.byte	0x3f
	.zero		1


	//   ....[204]....
        /*0d40*/ 	.word	0x000070c0
        /*0d44*/ 	.word	0x00000008
        /*0d48*/ 	.word	0x00000000
        /*0d4c*/ 	.short	0x010a
        /*0d4e*/ 	.byte	0x3f
	.zero		1


	//   ....[205]....
        /*0d50*/ 	.word	0x00007110
        /*0d54*/ 	.word	0x00000009
        /*0d58*/ 	.word	0x00000000
        /*0d5c*/ 	.short	0x010a
        /*0d5e*/ 	.byte	0x3f
	.zero		1


	//   ....[206]....
        /*0d60*/ 	.word	0x00007160
        /*0d64*/ 	.word	0x00000008
        /*0d68*/ 	.word	0x00000000
        /*0d6c*/ 	.short	0x010a
        /*0d6e*/ 	.byte	0x3f
	.zero		1


	//   ....[207]....
        /*0d70*/ 	.word	0x000071b0
        /*0d74*/ 	.word	0x00000009
        /*0d78*/ 	.word	0x00000000
        /*0d7c*/ 	.short	0x010a
        /*0d7e*/ 	.byte	0x3f
	.zero		1


	//   ....[208]....
        /*0d80*/ 	.word	0x00007200
        /*0d84*/ 	.word	0x00000008
        /*0d88*/ 	.word	0x00000000
        /*0d8c*/ 	.short	0x010a
        /*0d8e*/ 	.byte	0x3f
	.zero		1


	//   ....[209]....
        /*0d90*/ 	.word	0x00007250
        /*0d94*/ 	.word	0x00000009
        /*0d98*/ 	.word	0x00000000
        /*0d9c*/ 	.short	0x010a
        /*0d9e*/ 	.byte	0x3f
	.zero		1


	//   ....[210]....
        /*0da0*/ 	.word	0x000072a0
        /*0da4*/ 	.word	0x00000008
        /*0da8*/ 	.word	0x00000000
        /*0dac*/ 	.short	0x010a
        /*0dae*/ 	.byte	0x3f
	.zero		1


	//   ....[211]....
        /*0db0*/ 	.word	0x000072f0
        /*0db4*/ 	.word	0x0000000b
        /*0db8*/ 	.word	0x00000000
        /*0dbc*/ 	.short	0x010a
        /*0dbe*/ 	.byte	0x3f
	.zero		1


	//----- nvinfo : EIATTR_NUM_MBARRIERS
	.align		4
.L_35:
        /*0dc0*/ 	.byte	0x03, 0x38
        /*0dc2*/ 	.short	0x0066


	//----- nvinfo : EIATTR_EXIT_INSTR_OFFSETS
	.align		4
        /*0dc4*/ 	.byte	0x04, 0x1c
        /*0dc6*/ 	.short	(.L_37 - .L_36)


	//   ....[0]....
.L_36:
        /*0dc8*/ 	.word	0x00000c50


	//   ....[1]....
        /*0dcc*/ 	.word	0x00001510


	//   ....[2]....
        /*0dd0*/ 	.word	0x00003220


	//   ....[3]....
        /*0dd4*/ 	.word	0x00003850


	//   ....[4]....
        /*0dd8*/ 	.word	0x000061e0


	//----- nvinfo : EIATTR_MAX_THREADS
	.align		4
.L_37:
        /*0ddc*/ 	.byte	0x04, 0x05
        /*0dde*/ 	.short	(.L_39 - .L_38)
.L_38:
        /*0de0*/ 	.word	0x00000180
        /*0de4*/ 	.word	0x00000001
        /*0de8*/ 	.word	0x00000001


	//----- nvinfo : EIATTR_CRS_STACK_SIZE
	.align		4
.L_39:
        /*0dec*/ 	.byte	0x04, 0x1e
        /*0dee*/ 	.short	(.L_41 - .L_40)
.L_40:
        /*0df0*/ 	.word	0x00000000


	//----- nvinfo : EIATTR_CBANK_PARAM_SIZE
	.align		4
.L_41:
        /*0df4*/ 	.byte	0x03, 0x19
        /*0df6*/ 	.short	0x0470


	//----- nvinfo : EIATTR_PARAM_CBANK
	.align		4
        /*0df8*/ 	.byte	0x04, 0x0a
        /*0dfa*/ 	.short	(.L_43 - .L_42)
	.align		4
.L_42:
        /*0dfc*/ 	.word	index@(.nv.constant0._ZN7cutlass13device_kernelINS_4gemm6kernel13GemmUniversalIN4cute5tupleIJiiiiEEENS1_10collective13CollectiveMmaINS1_34MainloopSm90TmaGmmaWarpSpecializedILi50ENS5_IJNS4_1CILi1EEESB_SB_EEENS1_35KernelTmaWarpSpecializedCooperativeEEENS5_IJNSA_ILi128EEENSA_ILi16EEESG_EEENS_6half_tENS5_IJlSB_lEEESI_SJ_NS4_8TiledMMAINS4_8MMA_AtomIJNS4_4SM904GMMA25MMA_64x16x16_F32F16F16_SSILNSN_5MajorE0ELSP_0ELNSN_7ScaleInE1ELSQ_1EEEEEENS4_6LayoutINS5_IJNSA_ILi2EEESB_SB_EEENS5_IJSB_NSA_ILi0EEESW_EEEEENS5_IJNS4_10UnderscoreESZ_SZ_EEEEENS4_13SM90_TMA_LOADENS4_14ComposedLayoutINS4_7SwizzleILi1ELi4ELi3EEENS4_18smem_ptr_flag_bitsILi16EEENST_INS5_IJNSA_ILi8EEESG_EEENS5_IJSG_SB_EEEEEEEvNS4_8identityES12_S1C_vS1D_EENS_8epilogue10collective6detail29Sm90TmaWarpSpecializedAdapterINS1G_15DefaultEpilogueISI_SJ_SJ_NS1F_6thread17LinearCombinationISI_Li1EffLNS1K_9ScaleType4KindE0ELNS_15FloatRoundStyleE2ESI_EENS1_15EpilogueDefaultEEEEEvvEEEEvNT_6ParamsE)
        /*0e00*/ 	.short	0x0210
        /*0e02*/ 	.short	0x0470


	//----- nvinfo : EIATTR_SW_WAR
	.align		4
.L_43:
        /*0e04*/ 	.byte	0x04, 0x36
        /*0e06*/ 	.short	(.L_45 - .L_44)
.L_44:
        /*0e08*/ 	.word	0x00000008
.L_45:


//--------------------- .nv.callgraph             --------------------------
	.section	.nv.callgraph,"",@"SHT_CUDA_CALLGRAPH"
	.align	4
	.sectionentsize	8
	.align		4
        /*0000*/ 	.word	0x00000000
	.align		4
        /*0004*/ 	.word	0xffffffff
	.align		4
        /*0008*/ 	.word	index@(_ZN7cutlass13device_kernelINS_4gemm6kernel13GemmUniversalIN4cute5tupleIJiiiiEEENS1_10collective13CollectiveMmaINS1_34MainloopSm90TmaGmmaWarpSpecializedILi50ENS5_IJNS4_1CILi1EEESB_SB_EEENS1_35KernelTmaWarpSpecializedCooperativeEEENS5_IJNSA_ILi128EEENSA_ILi16EEESG_EEENS_6half_tENS5_IJlSB_lEEESI_SJ_NS4_8TiledMMAINS4_8MMA_AtomIJNS4_4SM904GMMA25MMA_64x16x16_F32F16F16_SSILNSN_5MajorE0ELSP_0ELNSN_7ScaleInE1ELSQ_1EEEEEENS4_6LayoutINS5_IJNSA_ILi2EEESB_SB_EEENS5_IJSB_NSA_ILi0EEESW_EEEEENS5_IJNS4_10UnderscoreESZ_SZ_EEEEENS4_13SM90_TMA_LOADENS4_14ComposedLayoutINS4_7SwizzleILi1ELi4ELi3EEENS4_18smem_ptr_flag_bitsILi16EEENST_INS5_IJNSA_ILi8EEESG_EEENS5_IJSG_SB_EEEEEEEvNS4_8identityES12_S1C_vS1D_EENS_8epilogue10collective6detail29Sm90TmaWarpSpecializedAdapterINS1G_15DefaultEpilogueISI_SJ_SJ_NS1F_6thread17LinearCombinationISI_Li1EffLNS1K_9ScaleType4KindE0ELNS_15FloatRoundStyleE2ESI_EENS1_15EpilogueDefaultEEEEEvvEEEEvNT_6ParamsE)
	.align		4
        /*000c*/ 	.word	index@(__assertfail)
	.align		4
        /*0010*/ 	.word	0x00000000
	.align		4
        /*0014*/ 	.word	0xfffffffe
	.align		4
        /*0018*/ 	.word	0x00000000
	.align		4
        /*001c*/ 	.word	0xfffffffd
	.align		4
        /*0020*/ 	.word	0x00000000
	.align		4
        /*0024*/ 	.word	0xfffffffc


//--------------------- .nv.constant4             --------------------------
	.section	.nv.constant4,"a",@progbits
	.align	8
	.align		8
.nv.constant4:
        /*0000*/ 	.dword	__assertfail
	.align		8
        /*0008*/ 	.dword	__unnamed_1
	.align		8
        /*0010*/ 	.dword	_ZN40_INTERNAL_ca236c95_4_k_cu_04d1b77e_130774cuda3std3__45__cpo5beginE
	.align		8
        /*0018*/ 	.dword	_ZN40_INTERNAL_ca236c95_4_k_cu_04d1b77e_130774cuda3std3__45__cpo3endE
	.align		8
        /*0020*/ 	.dword	_ZN40_INTERNAL_ca236c95_4_k_cu_04d1b77e_130774cuda3std3__45__cpo6cbeginE
	.align		8
        /*0028*/ 	.dword	_ZN40_INTERNAL_ca236c95_4_k_cu_04d1b77e_130774cuda3std3__45__cpo4cendE
	.align		8
        /*0030*/ 	.dword	_ZN40_INTERNAL_ca236c95_4_k_cu_04d1b77e_130774cuda3std3__442_GLOBAL__N__ca236c95_4_k_cu_04d1b77e_130776ignoreE
	.align		8
        /*0038*/ 	.dword	_ZN40_INTERNAL_ca236c95_4_k_cu_04d1b77e_130774cuda3std3__419piecewise_constructE
	.align		8
        /*0040*/ 	.dword	_ZN40_INTERNAL_ca236c95_4_k_cu_04d1b77e_130774cuda3std3__48in_placeE
	.align		8
        /*0048*/ 	.dword	_ZN40_INTERNAL_ca236c95_4_k_cu_04d1b77e_130774cuda3std6ranges3__45__cpo4swapE
	.align		8
        /*0050*/ 	.dword	_ZN40_INTERNAL_ca236c95_4_k_cu_04d1b77e_130774cuda3std6ranges3__45__cpo9iter_moveE
	.align		8
        /*0058*/ 	.dword	_ZN40_INTERNAL_ca236c95_4_k_cu_04d1b77e_130774cute7productE
	.align		8
        /*0060*/ 	.dword	_ZN40_INTERNAL_ca236c95_4_k_cu_04d1b77e_130774cute1_E
	.align		8
        /*0068*/ 	.dword	$str$22
	.align		8
        /*0070*/ 	.dword	$str$23


//--------------------- .text._ZN7cutlass13device_kernelINS_4gemm6kernel13GemmUniversalIN4cute5tupleIJiiiiEEENS1_10collective13CollectiveMmaINS1_34MainloopSm90TmaGmmaWarpSpecializedILi50ENS5_IJNS4_1CILi1EEESB_SB_EEENS1_35KernelTmaWarpSpecializedCooperativeEEENS5_IJNSA_ILi128EEENSA_ILi16EEESG_EEENS_6half_tENS5_IJlSB_lEEESI_SJ_NS4_8TiledMMAINS4_8MMA_AtomIJNS4_4SM904GMMA25MMA_64x16x16_F32F16F16_SSILNSN_5MajorE0ELSP_0ELNSN_7ScaleInE1ELSQ_1EEEEEENS4_6LayoutINS5_IJNSA_ILi2EEESB_SB_EEENS5_IJSB_NSA_ILi0EEESW_EEEEENS5_IJNS4_10UnderscoreESZ_SZ_EEEEENS4_13SM90_TMA_LOADENS4_14ComposedLayoutINS4_7SwizzleILi1ELi4ELi3EEENS4_18smem_ptr_flag_bitsILi16EEENST_INS5_IJNSA_ILi8EEESG_EEENS5_IJSG_SB_EEEEEEEvNS4_8identityES12_S1C_vS1D_EENS_8epilogue10collective6detail29Sm90TmaWarpSpecializedAdapterINS1G_15DefaultEpilogueISI_SJ_SJ_NS1F_6thread17LinearCombinationISI_Li1EffLNS1K_9ScaleType4KindE0ELNS_15FloatRoundStyleE2ESI_EENS1_15EpilogueDefaultEEEEEvvEEEEvNT_6ParamsE --------------------------
	.section	.text._ZN7cutlass13device_kernelINS_4gemm6kernel13GemmUniversalIN4cute5tupleIJiiiiEEENS1_10collective13CollectiveMmaINS1_34MainloopSm90TmaGmmaWarpSpecializedILi50ENS5_IJNS4_1CILi1EEESB_SB_EEENS1_35KernelTmaWarpSpecializedCooperativeEEENS5_IJNSA_ILi128EEENSA_ILi16EEESG_EEENS_6half_tENS5_IJlSB_lEEESI_SJ_NS4_8TiledMMAINS4_8MMA_AtomIJNS4_4SM904GMMA25MMA_64x16x16_F32F16F16_SSILNSN_5MajorE0ELSP_0ELNSN_7ScaleInE1ELSQ_1EEEEEENS4_6LayoutINS5_IJNSA_ILi2EEESB_SB_EEENS5_IJSB_NSA_ILi0EEESW_EEEEENS5_IJNS4_10UnderscoreESZ_SZ_EEEEENS4_13SM90_TMA_LOADENS4_14ComposedLayoutINS4_7SwizzleILi1ELi4ELi3EEENS4_18smem_ptr_flag_bitsILi16EEENST_INS5_IJNSA_ILi8EEESG_EEENS5_IJSG_SB_EEEEEEEvNS4_8identityES12_S1C_vS1D_EENS_8epilogue10collective6detail29Sm90TmaWarpSpecializedAdapterINS1G_15DefaultEpilogueISI_SJ_SJ_NS1F_6thread17LinearCombinationISI_Li1EffLNS1K_9ScaleType4KindE0ELNS_15FloatRoundStyleE2ESI_EENS1_15EpilogueDefaultEEEEEvvEEEEvNT_6ParamsE,"ax",@progbits
	.align	128
.text._ZN7cutlass13device_kernelINS_4gemm6kernel13GemmUniversalIN4cute5tupleIJiiiiEEENS1_10collective13CollectiveMmaINS1_34MainloopSm90TmaGmmaWarpSpecializedILi50ENS5_IJNS4_1CILi1EEESB_SB_EEENS1_35KernelTmaWarpSpecializedCooperativeEEENS5_IJNSA_ILi128EEENSA_ILi16EEESG_EEENS_6half_tENS5_IJlSB_lEEESI_SJ_NS4_8TiledMMAINS4_8MMA_AtomIJNS4_4SM904GMMA25MMA_64x16x16_F32F16F16_SSILNSN_5MajorE0ELSP_0ELNSN_7ScaleInE1ELSQ_1EEEEEENS4_6LayoutINS5_IJNSA_ILi2EEESB_SB_EEENS5_IJSB_NSA_ILi0EEESW_EEEEENS5_IJNS4_10UnderscoreESZ_SZ_EEEEENS4_13SM90_TMA_LOADENS4_14ComposedLayoutINS4_7SwizzleILi1ELi4ELi3EEENS4_18smem_ptr_flag_bitsILi16EEENST_INS5_IJNSA_ILi8EEESG_EEENS5_IJSG_SB_EEEEEEEvNS4_8identityES12_S1C_vS1D_EENS_8epilogue10collective6detail29Sm90TmaWarpSpecializedAdapterINS1G_15DefaultEpilogueISI_SJ_SJ_NS1F_6thread17LinearCombinationISI_Li1EffLNS1K_9ScaleType4KindE0ELNS_15FloatRoundStyleE2ESI_EENS1_15EpilogueDefaultEEEEEvvEEEEvNT_6ParamsE:
        .type           _ZN7cutlass13device_kernelINS_4gemm6kernel13GemmUniversalIN4cute5tupleIJiiiiEEENS1_10collective13CollectiveMmaINS1_34MainloopSm90TmaGmmaWarpSpecializedILi50ENS5_IJNS4_1CILi1EEESB_SB_EEENS1_35KernelTmaWarpSpecializedCooperativeEEENS5_IJNSA_ILi128EEENSA_ILi16EEESG_EEENS_6half_tENS5_IJlSB_lEEESI_SJ_NS4_8TiledMMAINS4_8MMA_AtomIJNS4_4SM904GMMA25MMA_64x16x16_F32F16F16_SSILNSN_5MajorE0ELSP_0ELNSN_7ScaleInE1ELSQ_1EEEEEENS4_6LayoutINS5_IJNSA_ILi2EEESB_SB_EEENS5_IJSB_NSA_ILi0EEESW_EEEEENS5_IJNS4_10UnderscoreESZ_SZ_EEEEENS4_13SM90_TMA_LOADENS4_14ComposedLayoutINS4_7SwizzleILi1ELi4ELi3EEENS4_18smem_ptr_flag_bitsILi16EEENST_INS5_IJNSA_ILi8EEESG_EEENS5_IJSG_SB_EEEEEEEvNS4_8identityES12_S1C_vS1D_EENS_8epilogue10collective6detail29Sm90TmaWarpSpecializedAdapterINS1G_15DefaultEpilogueISI_SJ_SJ_NS1F_6thread17LinearCombinationISI_Li1EffLNS1K_9ScaleType4KindE0ELNS_15FloatRoundStyleE2ESI_EENS1_15EpilogueDefaultEEEEEvvEEEEvNT_6ParamsE,@function
        .size           _ZN7cutlass13device_kernelINS_4gemm6kernel13GemmUniversalIN4cute5tupleIJiiiiEEENS1_10collective13CollectiveMmaINS1_34MainloopSm90TmaGmmaWarpSpecializedILi50ENS5_IJNS4_1CILi1EEESB_SB_EEENS1_35KernelTmaWarpSpecializedCooperativeEEENS5_IJNSA_ILi128EEENSA_ILi16EEESG_EEENS_6half_tENS5_IJlSB_lEEESI_SJ_NS4_8TiledMMAINS4_8MMA_AtomIJNS4_4SM904GMMA25MMA_64x16x16_F32F16F16_SSILNSN_5MajorE0ELSP_0ELNSN_7ScaleInE1ELSQ_1EEEEEENS4_6LayoutINS5_IJNSA_ILi2EEESB_SB_EEENS5_IJSB_NSA_ILi0EEESW_EEEEENS5_IJNS4_10UnderscoreESZ_SZ_EEEEENS4_13SM90_TMA_LOADENS4_14ComposedLayoutINS4_7SwizzleILi1ELi4ELi3EEENS4_18smem_ptr_flag_bitsILi16EEENST_INS5_IJNSA_ILi8EEESG_EEENS5_IJSG_SB_EEEEEEEvNS4_8identityES12_S1C_vS1D_EENS_8epilogue10collective6detail29Sm90TmaWarpSpecializedAdapterINS1G_15DefaultEpilogueISI_SJ_SJ_NS1F_6thread17LinearCombinationISI_Li1EffLNS1K_9ScaleType4KindE0ELNS_15FloatRoundStyleE2ESI_EENS1_15EpilogueDefaultEEEEEvvEEEEvNT_6ParamsE,(.L_x_175 - _ZN7cutlass13device_kernelINS_4gemm6kernel13GemmUniversalIN4cute5tupleIJiiiiEEENS1_10collective13CollectiveMmaINS1_34MainloopSm90TmaGmmaWarpSpecializedILi50ENS5_IJNS4_1CILi1EEESB_SB_EEENS1_35KernelTmaWarpSpecializedCooperativeEEENS5_IJNSA_ILi128EEENSA_ILi16EEESG_EEENS_6half_tENS5_IJlSB_lEEESI_SJ_NS4_8TiledMMAINS4_8MMA_AtomIJNS4_4SM904GMMA25MMA_64x16x16_F32F16F16_SSILNSN_5MajorE0ELSP_0ELNSN_7ScaleInE1ELSQ_1EEEEEENS4_6LayoutINS5_IJNSA_ILi2EEESB_SB_EEENS5_IJSB_NSA_ILi0EEESW_EEEEENS5_IJNS4_10UnderscoreESZ_SZ_EEEEENS4_13SM90_TMA_LOADENS4_14ComposedLayoutINS4_7SwizzleILi1ELi4ELi3EEENS4_18smem_ptr_flag_bitsILi16EEENST_INS5_IJNSA_ILi8EEESG_EEENS5_IJSG_SB_EEEEEEEvNS4_8identityES12_S1C_vS1D_EENS_8epilogue10collective6detail29Sm90TmaWarpSpecializedAdapterINS1G_15DefaultEpilogueISI_SJ_SJ_NS1F_6thread17LinearCombinationISI_Li1EffLNS1K_9ScaleType4KindE0ELNS_15FloatRoundStyleE2ESI_EENS1_15EpilogueDefaultEEEEEvvEEEEvNT_6ParamsE)
        .other          _ZN7cutlass13device_kernelINS_4gemm6kernel13GemmUniversalIN4cute5tupleIJiiiiEEENS1_10collective13CollectiveMmaINS1_34MainloopSm90TmaGmmaWarpSpecializedILi50ENS5_IJNS4_1CILi1EEESB_SB_EEENS1_35KernelTmaWarpSpecializedCooperativeEEENS5_IJNSA_ILi128EEENSA_ILi16EEESG_EEENS_6half_tENS5_IJlSB_lEEESI_SJ_NS4_8TiledMMAINS4_8MMA_AtomIJNS4_4SM904GMMA25MMA_64x16x16_F32F16F16_SSILNSN_5MajorE0ELSP_0ELNSN_7ScaleInE1ELSQ_1EEEEEENS4_6LayoutINS5_IJNSA_ILi2EEESB_SB_EEENS5_IJSB_NSA_ILi0EEESW_EEEEENS5_IJNS4_10UnderscoreESZ_SZ_EEEEENS4_13SM90_TMA_LOADENS4_14ComposedLayoutINS4_7SwizzleILi1ELi4ELi3EEENS4_18smem_ptr_flag_bitsILi16EEENST_INS5_IJNSA_ILi8EEESG_EEENS5_IJSG_SB_EEEEEEEvNS4_8identityES12_S1C_vS1D_EENS_8epilogue10collective6detail29Sm90TmaWarpSpecializedAdapterINS1G_15DefaultEpilogueISI_SJ_SJ_NS1F_6thread17LinearCombinationISI_Li1EffLNS1K_9ScaleType4KindE0ELNS_15FloatRoundStyleE2ESI_EENS1_15EpilogueDefaultEEEEEvvEEEEvNT_6ParamsE,@"STO_CUDA_ENTRY STV_DEFAULT"
_ZN7cutlass13device_kernelINS_4gemm6kernel13GemmUniversalIN4cute5tupleIJiiiiEEENS1_10collective13CollectiveMmaINS1_34MainloopSm90TmaGmmaWarpSpecializedILi50ENS5_IJNS4_1CILi1EEESB_SB_EEENS1_35KernelTmaWarpSpecializedCooperativeEEENS5_IJNSA_ILi128EEENSA_ILi16EEESG_EEENS_6half_tENS5_IJlSB_lEEESI_SJ_NS4_8TiledMMAINS4_8MMA_AtomIJNS4_4SM904GMMA25MMA_64x16x16_F32F16F16_SSILNSN_5MajorE0ELSP_0ELNSN_7ScaleInE1ELSQ_1EEEEEENS4_6LayoutINS5_IJNSA_ILi2EEESB_SB_EEENS5_IJSB_NSA_ILi0EEESW_EEEEENS5_IJNS4_10UnderscoreESZ_SZ_EEEEENS4_13SM90_TMA_LOADENS4_14ComposedLayoutINS4_7SwizzleILi1ELi4ELi3EEENS4_18smem_ptr_flag_bitsILi16EEENST_INS5_IJNSA_ILi8EEESG_EEENS5_IJSG_SB_EEEEEEEvNS4_8identityES12_S1C_vS1D_EENS_8epilogue10collective6detail29Sm90TmaWarpSpecializedAdapterINS1G_15DefaultEpilogueISI_SJ_SJ_NS1F_6thread17LinearCombinationISI_Li1EffLNS1K_9ScaleType4KindE0ELNS_15FloatRoundStyleE2ESI_EENS1_15EpilogueDefaultEEEEEvvEEEEvNT_6ParamsE:
[----:B------:R-:W0:Y:S01]  /*0000*/  LDC R1, c[0x0][0x28] ;  /* 0x00000a00ff017b82 */ /* 0x000e220000000800 */
[----:B------:R-:W1:Y:S01]  /*0010*/  S2R R2, SR_TID.X ;  /* 0x0000000000027919 */ /* 0x000e620000002100 */
[----:B------:R-:W-:Y:S01]  /*0020*/  ELECT P0, URZ, PT ;  /* 0x00000000003f782f */ /* 0x000fe20003800000 */
[----:B------:R-:W-:Y:S01]  /*0030*/  BSSY B0, `(.L_x_0) ;  /* 0x000000f000007945 */ /* 0x000fe20003800000 */
[--C-:B-1----:R-:W-:Y:S02]  /*0040*/  SHF.R.U32.HI R0, RZ, 0x5, R2.reuse ;  /* 0x00000005ff007819 */ /* 0x102fe40000011602 */
[----:B------:R-:W-:-:S03]  /*0050*/  SHF.R.U32.HI R7, RZ, 0x7, R2 ;  /* 0x00000007ff077819 */ /* 0x000fc60000011602 */
[----:B------:R-:W1:Y:S04]  /*0060*/  SHFL.IDX PT, R3, R0, RZ, 0x1f ;  /* 0x00001fff00037589 */ /* 0x000e6800000e0000 */
[----:B------:R2:W3:Y:S01]  /*0070*/  SHFL.IDX PT, R10, R7, RZ, 0x1f ;  /* 0x00001fff070a7589 */ /* 0x0004e200000e0000 */
[----:B-1----:R-:W-:-:S13]  /*0080*/  ISETP.NE.OR P0, PT, R3, RZ, !P0 ;  /* 0x000000ff0300720c */ /* 0x002fda0004705670 */
[----:B0-23--:R-:W-:Y:S05]  /*0090*/  @P0 BRA `(.L_x_1) ;  /* 0x0000000000200947 */ /* 0x00dfea0003800000 */
[----:B------:R-:W-:Y:S02]  /*00a0*/  ULDC.64 UR4, c[0x0][0x198] ;  /* 0x0000660000047ab9 */ /* 0x000fe40000000a00 */
[----:B------:R-:W-:Y:S02]  /*00b0*/  UIADD3 UR6, UP0, UR4, 0xf0, URZ ;  /* 0x000000f004067890 */ /* 0x000fe4000ff1e03f */
[----:B------:R-:W-:Y:S02]  /*00c0*/  UIADD3 UR4, UP1, UR4, 0x1f0, URZ ;  /* 0x000001f004047890 */ /* 0x000fe4000ff3e03f */
[----:B------:R-:W-:Y:S02]  /*00d0*/  UIADD3.X UR7, URZ, UR5, URZ, UP0, !UPT ;  /* 0x000000053f077290 */ /* 0x000fe400087fe43f */
[----:B------:R-:W-:-:S07]  /*00e0*/  UIADD3.X UR5, URZ, UR5, URZ, UP1, !UPT ;  /* 0x000000053f057290 */ /* 0x000fce0008ffe43f */
[----:B------:R0:W-:Y:S02]  /*00f0*/  UTMACCTL.PF [UR6] ;  /* 0x00000000060079b9 */ /* 0x0001e40008040000 */
[----:B------:R0:W-:Y:S02]  /*0100*/  UTMACCTL.PF [UR4] ;  /* 0x00000000040079b9 */ /* 0x0001e40008040000 */
[----:B0-----:R-:W-:Y:S01]  /*0110*/  NOP ;  /* 0x0000000000007918 */ /* 0x001fe20000000000 */
.L_x_1:
[----:B------:R-:W-:Y:S05]  /*0120*/  BSYNC B0 ;  /* 0x0000000000007941 */ /* 0x000fea0003800000 */
.L_x_0:
[----:B------:R-:W0:Y:S02]  /*0130*/  SHFL.IDX PT, R4, R0, RZ, 0x1f ;  /* 0x00001fff00047589 */ /* 0x000e2400000e0000 */
[----:B0-----:R-:W-:-:S13]  /*0140*/  ISETP.NE.AND P0, PT, R4, RZ, PT ;  /* 0x000000ff0400720c */ /* 0x001fda0003f05270 */
[----:B------:R-:W-:Y:S05]  /*0150*/  @P0 BRA `(.L_x_2) ;  /* 0x0000000400d40947 */ /* 0x000fea0003800000 */
[----:B------:R-:W-:Y:S01]  /*0160*/  ELECT P0, URZ, PT ;  /* 0x00000000003f782f */ /* 0x000fe20003800000 */
[----:B------:R-:W-:-:S12]  /*0170*/  BSSY B0, `(.L_x_2) ;  /* 0x0000073000007945 */ /* 0x000fd80003800000 */
[----:B------:R-:W-:Y:S05]  /*0180*/  @!P0 BRA `(.L_x_3) ;  /* 0x0000000400c48947 */ /* 0x000fea0003800000 */
[----:B------:R-:W0:Y:S01]  /*0190*/  S2UR UR8, SR_CgaCtaId ;  /* 0x00000000000879c3 */ /* 0x000e220000008800 */
[----:B------:R-:W-:Y:S01]  /*01a0*/  UMOV UR4, 0x400 ;  /* 0x0000040000047882 */ /* 0x000fe20000000000 */
[----:B------:R-:W-:Y:S01]  /*01b0*/  UMOV UR5, 0x1 ;  /* 0x0000000100057882 */ /* 0x000fe20000000000 */
[----:B------:R-:W-:Y:S02]  /*01c0*/  UMOV UR6, 0x100 ;  /* 0x0000010000067882 */ /* 0x000fe40000000000 */
[----:B------:R-:W-:-:S04]  /*01d0*/  UIADD3 UR6, -UR6, 0x100000, URZ ;  /* 0x0010000006067890 */ /* 0x000fc8000fffe13f */
[----:B------:R-:W-:Y:S02]  /*01e0*/  USHF.L.U32 UR7, UR6, 0xb, URZ ;  /* 0x0000000b06077899 */ /* 0x000fe4000800063f */
[----:B------:R-:W-:Y:S02]  /*01f0*/  USHF.L.U32 UR6, UR6, 0x1, URZ ;  /* 0x0000000106067899 */ /* 0x000fe4000800063f */
[----:B0-----:R-:W-:Y:S02]  /*0200*/  ULEA UR8, UR8, UR4, 0x18 ;  /* 0x0000000408087291 */ /* 0x001fe4000f8ec03f */
[----:B------:R-:W-:-:S04]  /*0210*/  UIADD3 UR4, -UR5, 0x100000, URZ ;  /* 0x0010000005047890 */ /* 0x000fc8000fffe13f */
[----:B------:R-:W-:Y:S02]  /*0220*/  USHF.L.U32 UR5, UR4, 0xb, URZ ;  /* 0x0000000b04057899 */ /* 0x000fe4000800063f */
[----:B------:R-:W-:Y:S01]  /*0230*/  USHF.L.U32 UR4, UR4, 0x1, URZ ;  /* 0x0000000104047899 */ /* 0x000fe2000800063f */
[----:B------:R-:W0:Y:S11]  /*0240*/  FENCE.VIEW.ASYNC.S ;  /* 0x00000000000073c6 */ /* 0x000e360000000000 */
[----:B0-----:R0:W1:Y:S01]  /*0250*/  SYNCS.EXCH.64 URZ, [UR8], UR4 ;  /* 0x00000004083f75b2 */ /* 0x0010620008000100 */
[----:B------:R0:W2:Y:S01]  /*0260*/  SYNCS.EXCH.64 URZ, [UR8+0x190], UR6 ;  /* 0x00019006083f75b2 */ /* 0x0000a20008000100 */
[----:B------:R0:W3:Y:S01]  /*0270*/  SYNCS.EXCH.64 URZ, [UR8+0x8], UR4 ;  /* 0x00000804083f75b2 */ /* 0x0000e20008000100 */
[----:B------:R0:W4:Y:S01]  /*0280*/  SYNCS.EXCH.64 URZ, [UR8+0x198], UR6 ;  /* 0x00019806083f75b2 */ /* 0x0001220008000100 */
[----:B------:R0:W0:Y:S01]  /*0290*/  SYNCS.EXCH.64 URZ, [UR8+0x10], UR4 ;  /* 0x00001004083f75b2 */ /* 0x0000220008000100 */
        /* <DEDUP_REMOVED lines=95> */
[----:B-1234-:R-:W-:Y:S01]  /*0890*/  NOP ;  /* 0x0000000000007918 */ /* 0x01efe20000000000 */
.L_x_3:
[----:B0-----:R-:W-:Y:S05]  /*08a0*/  BSYNC B0 ;  /* 0x0000000000007941 */ /* 0x001fea0003800000 */
.L_x_2:
[----:B------:R-:W0:Y:S01]  /*08b0*/  SHFL.IDX PT, R0, R0, RZ, 0x1f ;  /* 0x00001fff00007589 */ /* 0x000e2200000e0000 */
[----:B------:R-:W-:Y:S01]  /*08c0*/  ELECT P0, URZ, PT ;  /* 0x00000000003f782f */ /* 0x000fe20003800000 */
[----:B------:R-:W1:Y:S01]  /*08d0*/  LDC R19, c[0x0][0x65c] ;  /* 0x00019700ff137b82 */ /* 0x000e620000000800 */
[----:B------:R-:W-:Y:S01]  /*08e0*/  UMOV UR4, 0x20 ;  /* 0x0000002000047882 */ /* 0x000fe20000000000 */
[----:B------:R-:W2:Y:S01]  /*08f0*/  S2R R6, SR_CTAID.Y ;  /* 0x0000000000067919 */ /* 0x000ea20000002600 */
[----:B------:R-:W-:Y:S01]  /*0900*/  NOP ;  /* 0x0000000000007918 */ /* 0x000fe20000000000 */
[----:B------:R-:W-:Y:S01]  /*0910*/  ISETP.NE.AND P2, PT, R10, RZ, PT ;  /* 0x000000ff0a00720c */ /* 0x000fe20003f45270 */
[----:B------:R-:W-:Y:S01]  /*0920*/  NOP ;  /* 0x0000000000007918 */ /* 0x000fe20000000000 */
[----:B------:R-:W3:Y:S01]  /*0930*/  S2R R4, SR_CTAID.X ;  /* 0x0000000000047919 */ /* 0x000ee20000002500 */
[----:B------:R-:W-:Y:S01]  /*0940*/  IMAD.MOV.U32 R5, RZ, RZ, RZ ;  /* 0x000000ffff057224 */ /* 0x000fe200078e00ff */
[----:B0-----:R-:W-:-:S02]  /*0950*/  ISETP.NE.OR P0, PT, R0, RZ, !P0 ;  /* 0x000000ff0000720c */ /* 0x001fc40004705670 */
[----:B-1----:R-:W-:-:S04]  /*0960*/  ISETP.NE.AND P3, PT, R19, 0x1, PT ;  /* 0x000000011300780c */ /* 0x002fc80003f65270 */
[----:B------:R-:W-:Y:S02]  /*0970*/  P2R R0, PR, RZ, 0x8 ;  /* 0x00000008ff007803 */ /* 0x000fe40000000000 */
[----:B------:R-:W-:-:S04]  /*0980*/  SHF.R.S32.HI R0, RZ, 0x1f, R3 ;  /* 0x0000001fff007819 */ /* 0x000fc80000011403 */
[----:B------:R-:W-:Y:S01]  /*0990*/  LEA.HI R0, R0, R3, RZ, 0x2 ;  /* 0x0000000300007211 */ /* 0x000fe200078f10ff */
[----:B------:R-:W-:Y:S01]  /*09a0*/  VOTEU.ALL UP0, P0 ;  /* 0x00000000003f7886 */ /* 0x000fe20000000000 */
[----:B------:R-:W-:Y:S01]  /*09b0*/  VOTEU.ALL UP1, P0 ;  /* 0x00000000003f7886 */ /* 0x000fe20000020000 */
[----:B------:R-:W3:Y:S01]  /*09c0*/  @P3 LDC R17, c[0x0][0x10] ;  /* 0x00000400ff113b82 */ /* 0x000ee20000000800 */
[----:B------:R-:W-:Y:S01]  /*09d0*/  LOP3.LUT R0, R0, 0xfffffffc, RZ, 0xc0, !PT ;  /* 0xfffffffc00007812 */ /* 0x000fe200078ec0ff */
[----:B--2---:R-:W-:Y:S01]  /*09e0*/  @P3 IMAD.MOV.U32 R8, RZ, RZ, R6 ;  /* 0x000000ffff083224 */ /* 0x004fe200078e0006 */
[----:B------:R-:W-:Y:S01]  /*09f0*/  @!UP0 UMOV UR6, 0x400 ;  /* 0x0000040000068882 */ /* 0x000fe20000000000 */
[----:B------:R-:W-:-:S04]  /*0a00*/  @!UP0 UIADD3 UR4, -UR4, 0x100000, URZ ;  /* 0x0010000004048890 */ /* 0x000fc8000fffe13f */
[----:B------:R-:W-:Y:S02]  /*0a10*/  @!UP0 USHF.L.U32 UR5, UR4, 0xb, URZ ;  /* 0x0000000b04058899 */ /* 0x000fe4000800063f */
[----:B------:R-:W-:Y:S01]  /*0a20*/  @!UP0 USHF.L.U32 UR4, UR4, 0x1, URZ ;  /* 0x0000000104048899 */ /* 0x000fe2000800063f */
[----:B------:R-:W-:Y:S02]  /*0a30*/  @P3 IMAD.MOV.U32 R9, RZ, RZ, RZ ;  /* 0x000000ffff093224 */ /* 0x000fe400078e00ff */
[----:B------:R-:W-:Y:S01]  /*0a40*/  IMAD.IADD R0, R3, 0x1, -R0 ;  /* 0x0000000103007824 */ /* 0x000fe200078e0a00 */
[----:B------:R-:W0:Y:S01]  /*0a50*/  @!UP0 S2UR UR7, SR_CgaCtaId ;  /* 0x00000000000789c3 */ /* 0x000e220000008800 */
[----:B------:R-:W-:-:S03]  /*0a60*/  @P3 IMAD.MOV.U32 R3, RZ, RZ, RZ ;  /* 0x000000ffff033224 */ /* 0x000fc600078e00ff */
[----:B------:R-:W-:-:S04]  /*0a70*/  ISETP.NE.AND P1, PT, R0, 0x3, PT ;  /* 0x000000030000780c */ /* 0x000fc80003f25270 */
[----:B------:R-:W1:Y:S01]  /*0a80*/  @!P3 LDC R11, c[0x0][0xc] ;  /* 0x00000300ff0bbb82 */ /* 0x000e620000000800 */
[----:B---3--:R-:W-:-:S04]  /*0a90*/  @P3 IMAD.WIDE.U32 R16, R4, R17, R8 ;  /* 0x0000001104103225 */ /* 0x008fc800078e0008 */
[----:B------:R-:W-:Y:S01]  /*0aa0*/  @P3 IMAD.IADD R17, R17, 0x1, R3 ;  /* 0x0000000111113824 */ /* 0x000fe200078e0203 */
[----:B------:R-:W-:Y:S01]  /*0ab0*/  LOP3.LUT R3, R2, 0x7f, RZ, 0xc0, !PT ;  /* 0x0000007f02037812 */ /* 0x000fe200078ec0ff */
[----:B0-----:R-:W-:Y:S01]  /*0ac0*/  @!UP0 ULEA UR8, UR7, UR6, 0x18 ;  /* 0x0000000607088291 */ /* 0x001fe2000f8ec03f */
[----:B------:R-:W-:Y:S02]  /*0ad0*/  VOTEU.ALL UP0, P0 ;  /* 0x00000000003f7886 */ /* 0x000fe40000000000 */
[----:B------:R-:W-:Y:S01]  /*0ae0*/  ULDC UR6, c[0x0][0xc] ;  /* 0x0000030000067ab9 */ /* 0x000fe20000000800 */
[----:B------:R-:W-:Y:S01]  /*0af0*/  ISETP.EQ.OR P0, PT, R0, RZ, !P1 ;  /* 0x000000ff0000720c */ /* 0x000fe20004f02670 */
[----:B------:R-:W-:-:S03]  /*0b00*/  ULDC UR7, c[0x0][0x10] ;  /* 0x0000040000077ab9 */ /* 0x000fc60000000800 */
[C---:B------:R-:W-:Y:S01]  /*0b10*/  ISETP.EQ.AND P0, PT, R10.reuse, RZ, P0 ;  /* 0x000000ff0a00720c */ /* 0x040fe20000702270 */
[----:B------:R-:W-:Y:S02]  /*0b20*/  VIADD R10, R10, 0xffffffff ;  /* 0xffffffff0a0a7836 */ /* 0x000fe40000000000 */
[----:B-1----:R-:W-:Y:S01]  /*0b30*/  @!P3 IMAD.WIDE.U32 R8, R11, R6, R4 ;  /* 0x000000060b08b225 */ /* 0x002fe200078e0004 */
[----:B------:R-:W0:Y:S02]  /*0b40*/  FENCE.VIEW.ASYNC.S ;  /* 0x00000000000073c6 */ /* 0x000e240000000000 */
[----:B0-----:R-:W0:Y:S01]  /*0b50*/  @!UP0 SYNCS.EXCH.64 URZ, [UR8+0x330], UR4 ;  /* 0x00033004083f85b2 */ /* 0x001e220008000100 */
[----:B------:R-:W-:Y:S02]  /*0b60*/  SEL R18, RZ, 0x1, !P0 ;  /* 0x00000001ff127807 */ /* 0x000fe40004000000 */
[----:B------:R-:W-:Y:S01]  /*0b70*/  ISETP.GE.U32.AND P1, PT, R10, 0x2, PT ;  /* 0x000000020a00780c */ /* 0x000fe20003f26070 */
[----:B------:R-:W-:-:S02]  /*0b80*/  @!P3 IMAD.MOV.U32 R16, RZ, RZ, R8 ;  /* 0x000000ffff10b224 */ /* 0x000fc400078e0008 */
[----:B------:R-:W-:Y:S01]  /*0b90*/  @!P3 IMAD.MOV.U32 R17, RZ, RZ, R9 ;  /* 0x000000ffff11b224 */ /* 0x000fe200078e0009 */
[----:B------:R-:W-:Y:S01]  /*0ba0*/  SEL R18, R18, 0x2, P1 ;  /* 0x0000000212127807 */ /* 0x000fe20000800000 */
[----:B------:R1:W0:Y:S01]  /*0bb0*/  @!UP1 SYNCS.EXCH.64 URZ, [UR8+0x338], UR4 ;  /* 0x00033804083f95b2 */ /* 0x0002220008000100 */
[----:B------:R-:W-:Y:S01]  /*0bc0*/  NOP ;  /* 0x0000000000007918 */ /* 0x000fe20000000000 */
[----:B-1----:R-:W-:-:S03]  /*0bd0*/  UIMAD.WIDE.U32 UR4, UR6, UR7, URZ ;  /* 0x00000007060472a5 */ /* 0x002fc6000f8e003f */
[----:B------:R-:W-:Y:S02]  /*0be0*/  ULDC UR6, c[0x0][0x14] ;  /* 0x0000050000067ab9 */ /* 0x000fe40000000800 */
[----:B------:R-:W-:Y:S02]  /*0bf0*/  UIMAD.WIDE.U32 UR36, UR4, UR6, URZ ;  /* 0x00000006042472a5 */ /* 0x000fe4000f8e003f */
[----:B------:R-:W-:-:S04]  /*0c00*/  UIMAD UR42, UR5, UR6, URZ ;  /* 0x00000006052a72a4 */ /* 0x000fc8000f8e023f */
[----:B------:R-:W-:Y:S01]  /*0c10*/  UIADD3 UR42, UR37, UR42, URZ ;  /* 0x0000002a252a7290 */ /* 0x000fe2000fffe03f */
[----:B0-----:R-:W-:Y:S06]  /*0c20*/  BAR.SYNC.DEFER_BLOCKING 0x0 ;  /* 0x0000000000007b1d */ /* 0x001fec0000010000 */
[----:B------:R-:W-:Y:S05]  /*0c30*/  @!P2 BRA `(.L_x_4) ;  /* 0x00000024007ca947 */ /* 0x000fea0003800000 */
[----:B------:R-:W-:-:S13]  /*0c40*/  ISETP.GT.U32.AND P0, PT, R10, 0x1, PT ;  /* 0x000000010a00780c */ /* 0x000fda0003f04070 */
[----:B------:R-:W-:Y:S05]  /*0c50*/  @P0 EXIT ;  /* 0x000000000000094d */ /* 0x000fea0003800000 */
[----:B------:R-:W-:Y:S01]  /*0c60*/  ULDC.64 UR4, c[0x0][0x650] ;  /* 0x0001940000047ab9 */ /* 0x000fe20000000a00 */
[----:B------:R-:W-:Y:S01]  /*0c70*/  PRMT R0, RZ, 0x7610, R0 ;  /* 0x00007610ff007816 */ /* 0x000fe20000000000 */
[----:B------:R-:W-:Y:S01]  /*0c80*/  IMAD.MOV.U32 R45, RZ, RZ, -0x1 ;  /* 0xffffffffff2d7424 */ /* 0x000fe200078e00ff */
[----:B------:R-:W-:Y:S01]  /*0c90*/  ISETP.GE.U32.AND P0, PT, R16, UR4, PT ;  /* 0x0000000410007c0c */ /* 0x000fe2000bf06070 */
[----:B------:R-:W-:Y:S02]  /*0ca0*/  IMAD.MOV.U32 R44, RZ, RZ, -0x1 ;  /* 0xffffffffff2c7424 */ /* 0x000fe400078e00ff */
[----:B------:R-:W-:Y:S01]  /*0cb0*/  IMAD.MOV.U32 R43, RZ, RZ, -0x1 ;  /* 0xffffffffff2b7424 */ /* 0x000fe200078e00ff */
[----:B------:R-:W-:-:S13]  /*0cc0*/  ISETP.GE.U32.AND.EX P0, PT, R17, UR5, PT, P0 ;  /* 0x0000000511007c0c */ /* 0x000fda000bf06100 */
[----:B------:R-:W-:Y:S05]  /*0cd0*/  @P0 BRA `(.L_x_5) ;  /* 0x0000000400540947 */ /* 0x000fea0003800000 */
[----:B------:R-:W0:Y:S01]  /*0ce0*/  LDC.64 R20, c[0x0][0x628] ;  /* 0x00018a00ff147b82 */ /* 0x000e220000000a00 */
[----:B------:R-:W-:Y:S02]  /*0cf0*/  IMAD.MOV.U32 R8, RZ, RZ, R16 ;  /* 0x000000ffff087224 */ /* 0x000fe400078e0010 */
[----:B------:R-:W-:-:S05]  /*0d00*/  IMAD.MOV.U32 R9, RZ, RZ, R17 ;  /* 0x000000ffff097224 */ /* 0x000fca00078e0011 */
[----:B------:R-:W1:Y:S08]  /*0d10*/  LDC R0, c[0x0][0x630] ;  /* 0x00018c00ff007b82 */ /* 0x000e700000000800 */
[----:B------:R-:W2:Y:S01]  /*0d20*/  LDC.64 R22, c[0x0][0x620] ;  /* 0x00018800ff167b82 */ /* 0x000ea20000000a00 */
[----:B0-----:R-:W-:-:S04]  /*0d30*/  ISETP.NE.U32.AND P0, PT, R20, RZ, PT ;  /* 0x000000ff1400720c */ /* 0x001fc80003f05070 */
[----:B------:R-:W-:-:S13]  /*0d40*/  ISETP.NE.AND.EX P0, PT, R21, RZ, PT, P0 ;  /* 0x000000ff1500720c */ /* 0x000fda0003f05300 */
[----:B-12---:R-:W-:Y:S05]  /*0d50*/  @!P0 BRA `(.L_x_6) ;  /* 0x0000000000288947 */ /* 0x006fea0003800000 */
[----:B------:R-:W0:Y:S02]  /*0d60*/  LDC R13, c[0x0][0x634] ;  /* 0x00018d00ff0d7b82 */ /* 0x000e240000000800 */
[----:B0-----:R-:W-:-:S05]  /*0d70*/  IADD3 R13, P0, R16, R13, RZ ;  /* 0x0000000d100d7210 */ /* 0x001fca0007f1e0ff */
[----:B------:R-:W-:-:S04]  /*0d80*/  IMAD.X R15, RZ, RZ, R17, P0 ;  /* 0x000000ffff0f7224 */ /* 0x000fc800000e0611 */
[----:B------:R-:W-:-:S04]  /*0d90*/  IMAD.WIDE.U32 R8, R15, R20, RZ ;  /* 0x000000140f087225 */ /* 0x000fc800078e00ff */
[----:B------:R-:W-:-:S04]  /*0da0*/  IMAD.WIDE.U32 R10, P0, R13, R21, R8 ;  /* 0x000000150d0a7225 */ /* 0x000fc80007800008 */
[----:B------:R-:W-:-:S04]  /*0db0*/  IMAD.WIDE.U32 R8, R13, R20, RZ ;  /* 0x000000140d087225 */ /* 0x000fc800078e00ff */
[----:B------:R-:W-:Y:S01]  /*0dc0*/  IMAD.X R13, RZ, RZ, RZ, P0 ;  /* 0x000000ffff0d7224 */ /* 0x000fe200000e06ff */
[----:B------:R-:W-:Y:S01]  /*0dd0*/  IADD3 RZ, P0, R9, R10, RZ ;  /* 0x0000000a09ff7210 */ /* 0x000fe20007f1e0ff */
[----:B------:R-:W-:-:S04]  /*0de0*/  IMAD.MOV.U32 R12, RZ, RZ, R11 ;  /* 0x000000ffff0c7224 */ /* 0x000fc800078e000b */
[----:B------:R-:W-:-:S08]  /*0df0*/  IMAD.WIDE.U32.X R8, R15, R21, R12, P0 ;  /* 0x000000150f087225 */ /* 0x000fd000000e040c */
.L_x_6:
[-CC-:B------:R-:W-:Y:S01]  /*0e00*/  SHF.R.U64 R43, R8, R0.reuse, R9.reuse ;  /* 0x00000000082b7219 */ /* 0x180fe20000001209 */
[----:B------:R-:W0:Y:S01]  /*0e10*/  LDC R12, c[0x0][0x618] ;  /* 0x00018600ff0c7b82 */ /* 0x000e220000000800 */
[----:B------:R-:W-:Y:S01]  /*0e20*/  SHF.R.U32.HI R5, RZ, R0, R9 ;  /* 0x00000000ff057219 */ /* 0x000fe20000011609 */
[----:B------:R-:W-:Y:S01]  /*0e30*/  ULDC UR4, c[0x0][0x150] ;  /* 0x0000540000047ab9 */ /* 0x000fe20000000800 */
[----:B------:R-:W-:Y:S02]  /*0e40*/  IADD3 R11, P0, RZ, -R43, RZ ;  /* 0x8000002bff0b7210 */ /* 0x000fe40007f1e0ff */
[----:B------:R-:W-:-:S03]  /*0e50*/  I2FP.F32.U32 R0, R4 ;  /* 0x0000000400007245 */ /* 0x000fc60000201000 */
[----:B------:R-:W1:Y:S01]  /*0e60*/  LDC.64 R24, c[0x0][0x640] ;  /* 0x00019000ff187b82 */ /* 0x000e620000000a00 */
[----:B------:R-:W-:Y:S02]  /*0e70*/  IMAD.X R13, RZ, RZ, ~R5, P0 ;  /* 0x000000ffff0d7224 */ /* 0x000fe400000e0e05 */
[----:B------:R-:W-:Y:S01]  /*0e80*/  FMUL R0, R0, UR4 ;  /* 0x0000000400007c20 */ /* 0x000fe20008400000 */
[----:B------:R-:W-:Y:S01]  /*0e90*/  IMAD.WIDE.U32 R8, R11, R22, R16 ;  /* 0x000000160b087225 */ /* 0x000fe200078e0010 */
[----:B------:R-:W-:-:S03]  /*0ea0*/  ULDC UR4, c[0x0][0x154] ;  /* 0x0000550000047ab9 */ /* 0x000fc60000000800 */
[----:B------:R-:W-:Y:S01]  /*0eb0*/  IMAD R10, R13, R22, RZ ;  /* 0x000000160d0a7224 */ /* 0x000fe200078e02ff */
[----:B------:R-:W2:Y:S01]  /*0ec0*/  LDC R5, c[0x0][0x144] ;  /* 0x00005100ff057b82 */ /* 0x000ea20000000800 */
[----:B------:R-:W3:Y:S02]  /*0ed0*/  F2I.U32.TRUNC.NTZ R0, R0 ;  /* 0x0000000000007305 */ /* 0x000ee4000020f000 */
[----:B------:R-:W-:-:S04]  /*0ee0*/  IMAD R11, R11, R23, R10 ;  /* 0x000000170b0b7224 */ /* 0x000fc800078e020a */
[----:B------:R-:W-:Y:S01]  /*0ef0*/  IMAD.IADD R9, R9, 0x1, R11 ;  /* 0x0000000109097824 */ /* 0x000fe200078e020b */
[----:B------:R-:W4:Y:S01]  /*0f00*/  LDC R14, c[0x0][0x608] ;  /* 0x00018200ff0e7b82 */ /* 0x000f220000000800 */
[----:B------:R-:W-:-:S03]  /*0f10*/  IMAD.MOV.U32 R11, RZ, RZ, -0x1 ;  /* 0xffffffffff0b7424 */ /* 0x000fc600078e00ff */
[--C-:B0-----:R-:W-:Y:S02]  /*0f20*/  SHF.R.U64 R20, R8, R12, R9.reuse ;  /* 0x0000000c08147219 */ /* 0x101fe40000001209 */
[----:B------:R-:W-:Y:S02]  /*0f30*/  I2FP.F32.U32 R8, R6 ;  /* 0x0000000600087245 */ /* 0x000fe40000201000 */
[----:B------:R-:W0:Y:S01]  /*0f40*/  LDC R22, c[0x0][0x658] ;  /* 0x00019600ff167b82 */ /* 0x000e220000000800 */
[----:B-1----:R-:W-:Y:S01]  /*0f50*/  ISETP.NE.U32.AND P0, PT, R24, RZ, PT ;  /* 0x000000ff1800720c */ /* 0x002fe20003f05070 */
[----:B---3--:R-:W-:Y:S01]  /*0f60*/  IMAD.MOV R10, RZ, RZ, -R0 ;  /* 0x000000ffff0a7224 */ /* 0x008fe200078e0a00 */
[----:B------:R-:W-:Y:S01]  /*0f70*/  SHF.R.U32.HI R9, RZ, R12, R9 ;  /* 0x0000000cff097219 */ /* 0x000fe20000011609 */
[----:B------:R-:W-:Y:S01]  /*0f80*/  FMUL R8, R8, UR4 ;  /* 0x0000000408087c20 */ /* 0x000fe20008400000 */
[----:B------:R-:W-:-:S03]  /*0f90*/  ISETP.NE.AND.EX P0, PT, R25, RZ, PT, P0 ;  /* 0x000000ff1900720c */ /* 0x000fc60003f05300 */
[----:B------:R-:W1:Y:S01]  /*0fa0*/  LDC R15, c[0x0][0x148] ;  /* 0x00005200ff0f7b82 */ /* 0x000e620000000800 */
[----:B--2---:R-:W-:-:S07]  /*0fb0*/  IMAD R0, R5, R10, R4 ;  /* 0x0000000a05007224 */ /* 0x004fce00078e0204 */
[----:B------:R-:W2:Y:S01]  /*0fc0*/  LDC R23, c[0x0][0x600] ;  /* 0x00018000ff177b82 */ /* 0x000ea20000000800 */
[-CC-:B----4-:R-:W-:Y:S02]  /*0fd0*/  SHF.R.U64 R28, R20, R14.reuse, R9.reuse ;  /* 0x0000000e141c7219 */ /* 0x190fe40000001209 */
[----:B------:R-:W-:Y:S01]  /*0fe0*/  SHF.R.U32.HI R5, RZ, R14, R9 ;  /* 0x0000000eff057219 */ /* 0x000fe20000011609 */
[----:B------:R-:W-:Y:S01]  /*0ff0*/  IMAD.MOV.U32 R9, RZ, RZ, 0x1 ;  /* 0x00000001ff097424 */ /* 0x000fe200078e00ff */
[----:B------:R3:W4:Y:S03]  /*1000*/  F2I.U32.TRUNC.NTZ R14, R8 ;  /* 0x00000008000e7305 */ /* 0x000726000020f000 */
[----:B------:R-:W1:Y:S01]  /*1010*/  LDC R26, c[0x0][0x648] ;  /* 0x00019200ff1a7b82 */ /* 0x000e620000000800 */
[-C--:B0-----:R-:W-:Y:S02]  /*1020*/  SHF.L.U32 R4, R11, R22.reuse, RZ ;  /* 0x000000160b047219 */ /* 0x081fe400000006ff */
[----:B------:R-:W-:-:S02]  /*1030*/  SHF.R.U64 R30, R28, R22, R5 ;  /* 0x000000161c1e7219 */ /* 0x000fc40000001205 */
[----:B------:R-:W-:Y:S02]  /*1040*/  LOP3.LUT R13, RZ, R4, RZ, 0x33, !PT ;  /* 0x00000004ff0d7212 */ /* 0x000fe400078e33ff */
[-C--:B------:R-:W-:Y:S01]  /*1050*/  SHF.R.U32.HI R5, RZ, R22.reuse, R5 ;  /* 0x00000016ff057219 */ /* 0x080fe20000011605 */
[----:B------:R-:W0:Y:S01]  /*1060*/  LDC R27, c[0x0][0x638] ;  /* 0x00018e00ff1b7b82 */ /* 0x000e220000000800 */
[----:B------:R-:W-:Y:S01]  /*1070*/  SHF.L.U32 R12, R9, R22, RZ ;  /* 0x00000016090c7219 */ /* 0x000fe200000006ff */
[----:B------:R-:W-:-:S06]  /*1080*/  IMAD.MOV.U32 R4, RZ, RZ, R30 ;  /* 0x000000ffff047224 */ /* 0x000fcc00078e001e */
[----:B------:R-:W0:Y:S01]  /*1090*/  LDC R45, c[0x0][0x610] ;  /* 0x00018400ff2d7b82 */ /* 0x000e220000000800 */
[----:B---34-:R-:W-:Y:S05]  /*10a0*/  @!P0 BRA `(.L_x_7) ;  /* 0x0000000000288947 */ /* 0x018fea0003800000 */
[----:B------:R-:W3:Y:S02]  /*10b0*/  LDC R11, c[0x0][0x64c] ;  /* 0x00019300ff0b7b82 */ /* 0x000ee40000000800 */
[----:B---3--:R-:W-:-:S05]  /*10c0*/  IADD3 R11, P0, R30, R11, RZ ;  /* 0x0000000b1e0b7210 */ /* 0x008fca0007f1e0ff */
        /* <DEDUP_REMOVED lines=8> */
.L_x_7:
[----:B-1----:R-:W-:Y:S01]  /*1150*/  SHF.R.U64 R4, R4, R26, R5 ;  /* 0x0000001a04047219 */ /* 0x002fe20000001205 */
[----:B--2---:R-:W-:Y:S01]  /*1160*/  VIADD R5, R23, 0xffffffff ;  /* 0xffffffff17057836 */ /* 0x004fe20000000000 */
[----:B------:R-:W-:Y:S01]  /*1170*/  LOP3.LUT R13, R28, R13, RZ, 0xc0, !PT ;  /* 0x0000000d1c0d7212 */ /* 0x000fe200078ec0ff */
[----:B------:R-:W-:Y:S02]  /*1180*/  IMAD.MOV R14, RZ, RZ, -R14 ;  /* 0x000000ffff0e7224 */ /* 0x000fe400078e0a0e */
[----:B------:R-:W-:Y:S01]  /*1190*/  IMAD.MOV R8, RZ, RZ, -R4 ;  /* 0x000000ffff087224 */ /* 0x000fe200078e0a04 */
[----:B------:R-:W-:Y:S01]  /*11a0*/  LOP3.LUT R5, R20, R5, RZ, 0xc0, !PT ;  /* 0x0000000514057212 */ /* 0x000fe200078ec0ff */
[----:B------:R-:W-:Y:S02]  /*11b0*/  IMAD R13, R12, R4, R13 ;  /* 0x000000040c0d7224 */ /* 0x000fe400078e020d */
[----:B------:R-:W-:Y:S02]  /*11c0*/  @P3 IMAD R0, R15, R14, R6 ;  /* 0x0000000e0f003224 */ /* 0x000fe400078e0206 */
[----:B0-----:R-:W-:-:S02]  /*11d0*/  IMAD R4, R8, R27, R30 ;  /* 0x0000001b08047224 */ /* 0x001fc400078e021e */
[----:B------:R-:W-:Y:S02]  /*11e0*/  IMAD R45, R13, R45, R0 ;  /* 0x0000002d0d2d7224 */ /* 0x000fe400078e0200 */
[----:B------:R-:W-:Y:S02]  /*11f0*/  IMAD R4, R4, R23, R5 ;  /* 0x0000001704047224 */ /* 0x000fe400078e0205 */
[----:B------:R-:W-:-:S03]  /*1200*/  IMAD.MOV.U32 R0, RZ, RZ, 0x1 ;  /* 0x00000001ff007424 */ /* 0x000fc600078e00ff */
[----:B------:R-:W-:Y:S02]  /*1210*/  SEL R44, R4, R45, !P3 ;  /* 0x0000002d042c7207 */ /* 0x000fe40005800000 */
[----:B------:R-:W-:-:S07]  /*1220*/  SEL R45, R45, R4, !P3 ;  /* 0x000000042d2d7207 */ /* 0x000fce0005800000 */
.L_x_5:
[----:B------:R-:W-:-:S08]  /*1230*/  NOP ;  /* 0x0000000000007918 */ /* 0x000fd00000000000 */
[----:B------:R-:W0:Y:S02]  /*1240*/  USETMAXREG.TRY_ALLOC.CTAPOOL UP0, 0xe8 ;  /* 0x000000e8000079c8 */ /* 0x000e240008000600 */
[----:B0-----:R-:W-:-:S13]  /*1250*/  PLOP3.LUT P0, PT, PT, PT, UP0, 0x80, 0x0 ;  /* 0x000000000000781c */ /* 0x001fda0003f0f008 */
[----:B------:R-:W-:Y:S05]  /*1260*/  @!P0 BRA `(.L_x_5) ;  /* 0xfffffffc00f08947 */ /* 0x000fea000383ffff */
[----:B------:R-:W-:Y:S01]  /*1270*/  ULDC.64 UR4, c[0x0][0x598] ;  /* 0x0001660000047ab9 */ /* 0x000fe20000000a00 */
[----:B------:R-:W-:Y:S01]  /*1280*/  ULDC.64 UR38, c[0x0][0x208] ;  /* 0x0000820000267ab9 */ /* 0x000fe20000000a00 */
[----:B------:R-:W-:-:S04]  /*1290*/  ISETP.NE.U32.AND P0, PT, RZ, UR4, PT ;  /* 0x00000004ff007c0c */ /* 0x000fc8000bf05070 */
[----:B------:R-:W-:-:S13]  /*12a0*/  ISETP.NE.AND.EX P0, PT, RZ, UR5, PT, P0 ;  /* 0x00000005ff007c0c */ /* 0x000fda000bf05300 */
[----:B------:R-:W-:Y:S05]  /*12b0*/  @!P0 BRA `(.L_x_8) ;  /* 0x00000000001c8947 */ /* 0x000fea0003800000 */
[----:B------:R-:W0:Y:S02]  /*12c0*/  LDC.64 R4, c[0x0][0x598] ;  /* 0x00016600ff047b82 */ /* 0x000e240000000a00 */
[----:B0-----:R-:W2:Y:S02]  /*12d0*/  LDG.E.64 R4, desc[UR38][R4.64] ;  /* 0x0000002604047981 */ /* 0x001ea4000c1e1b00 */
[----:B--2---:R-:W-:-:S04]  /*12e0*/  ISETP.NE.U32.AND P0, PT, R4, RZ, PT ;  /* 0x000000ff0400720c */ /* 0x004fc80003f05070 */
[----:B------:R-:W-:-:S13]  /*12f0*/  ISETP.NE.AND.EX P0, PT, R5, RZ, PT, P0 ;  /* 0x000000ff0500720c */ /* 0x000fda0003f05300 */
[----:B------:R-:W-:Y:S05]  /*1300*/  @!P0 BRA `(.L_x_8) ;  /* 0x0000000000088947 */ /* 0x000fea0003800000 */
[----:B------:R0:W5:Y:S01]  /*1310*/  LD.E R32, desc[UR38][R4.64] ;  /* 0x0000002604207980 */ /* 0x000162000c101900 */
[----:B------:R-:W-:Y:S05]  /*1320*/  BRA `(.L_x_9) ;  /* 0x0000000000247947 */ /* 0x000fea0003800000 */
.L_x_8:
[----:B------:R-:W-:Y:S02]  /*1330*/  ULDC.64 UR4, c[0x0][0x588] ;  /* 0x0001620000047ab9 */ /* 0x000fe40000000a00 */
[----:B------:R-:W-:-:S04]  /*1340*/  ISETP.NE.U32.AND P0, PT, RZ, UR4, PT ;  /* 0x00000004ff007c0c */ /* 0x000fc8000bf05070 */
[----:B------:R-:W-:-:S13]  /*1350*/  ISETP.NE.AND.EX P0, PT, RZ, UR5, PT, P0 ;  /* 0x00000005ff007c0c */ /* 0x000fda000bf05300 */
[----:B------:R-:W-:Y:S05]  /*1360*/  @!P0 BRA `(.L_x_10) ;  /* 0x00000000000c8947 */ /* 0x000fea0003800000 */
[----:B------:R-:W0:Y:S02]  /*1370*/  LDC.64 R32, c[0x0][0x588] ;  /* 0x00016200ff207b82 */ /* 0x000e240000000a00 */
[----:B0-----:R1:W5:Y:S01]  /*1380*/  LDG.E R32, desc[UR38][R32.64] ;  /* 0x0000002620207981 */ /* 0x001362000c1e1900 */
[----:B------:R-:W-:Y:S05]  /*1390*/  BRA `(.L_x_9) ;  /* 0x0000000000087947 */ /* 0x000fea0003800000 */
.L_x_10:
[----:B------:R-:W-:Y:S02]  /*13a0*/  ULDC UR4, c[0x0][0x580] ;  /* 0x0001600000047ab9 */ /* 0x000fe40000000800 */
[----:B------:R-:W-:-:S07]  /*13b0*/  IMAD.U32 R32, RZ, RZ, UR4 ;  /* 0x00000004ff207e24 */ /* 0x000fce000f8e00ff */
.L_x_9:
[----:B------:R-:W-:Y:S02]  /*13c0*/  ULDC.64 UR4, c[0x0][0x5a0] ;  /* 0x0001680000047ab9 */ /* 0x000fe40000000a00 */
[----:B------:R-:W-:-:S04]  /*13d0*/  ISETP.NE.U32.AND P0, PT, RZ, UR4, PT ;  /* 0x00000004ff007c0c */ /* 0x000fc8000bf05070 */
[----:B------:R-:W-:-:S13]  /*13e0*/  ISETP.NE.AND.EX P0, PT, RZ, UR5, PT, P0 ;  /* 0x00000005ff007c0c */ /* 0x000fda000bf05300 */
[----:B------:R-:W-:Y:S05]  /*13f0*/  @!P0 BRA `(.L_x_11) ;  /* 0x00000000001c8947 */ /* 0x000fea0003800000 */
[----:B0-----:R-:W0:Y:S02]  /*1400*/  LDC.64 R4, c[0x0][0x5a0] ;  /* 0x00016800ff047b82 */ /* 0x001e240000000a00 */
[----:B0-----:R-:W2:Y:S02]  /*1410*/  LDG.E.64 R4, desc[UR38][R4.64] ;  /* 0x0000002604047981 */ /* 0x001ea4000c1e1b00 */
[----:B--2---:R-:W-:-:S04]  /*1420*/  ISETP.NE.U32.AND P0, PT, R4, RZ, PT ;  /* 0x000000ff0400720c */ /* 0x004fc80003f05070 */
[----:B------:R-:W-:-:S13]  /*1430*/  ISETP.NE.AND.EX P0, PT, R5, RZ, PT, P0 ;  /* 0x000000ff0500720c */ /* 0x000fda0003f05300 */
[----:B------:R-:W-:Y:S05]  /*1440*/  @!P0 BRA `(.L_x_11) ;  /* 0x0000000000088947 */ /* 0x000fea0003800000 */
[----:B-1----:R0:W5:Y:S01]  /*1450*/  LD.E R33, desc[UR38][R4.64] ;  /* 0x0000002604217980 */ /* 0x002162000c101900 */
[----:B------:R-:W-:Y:S05]  /*1460*/  BRA `(.L_x_12) ;  /* 0x0000000000247947 */ /* 0x000fea0003800000 */
.L_x_11:
[----:B------:R-:W-:Y:S02]  /*1470*/  ULDC.64 UR4, c[0x0][0x590] ;  /* 0x0001640000047ab9 */ /* 0x000fe40000000a00 */
[----:B------:R-:W-:-:S04]  /*1480*/  ISETP.NE.U32.AND P0, PT, RZ, UR4, PT ;  /* 0x00000004ff007c0c */ /* 0x000fc8000bf05070 */
[----:B------:R-:W-:-:S13]  /*1490*/  ISETP.NE.AND.EX P0, PT, RZ, UR5, PT, P0 ;  /* 0x00000005ff007c0c */ /* 0x000fda000bf05300 */
[----:B------:R-:W-:Y:S05]  /*14a0*/  @!P0 BRA `(.L_x_13) ;  /* 0x00000000000c8947 */ /* 0x000fea0003800000 */
[----:B0-----:R-:W1:Y:S02]  /*14b0*/  LDC.64 R4, c[0x0][0x590] ;  /* 0x00016400ff047b82 */ /* 0x001e640000000a00 */
[----:B-1----:R1:W5:Y:S01]  /*14c0*/  LDG.E R33, desc[UR38][R4.64] ;  /* 0x0000002604217981 */ /* 0x002362000c1e1900 */
[----:B------:R-:W-:Y:S05]  /*14d0*/  BRA `(.L_x_12) ;  /* 0x0000000000087947 */ /* 0x000fea0003800000 */
.L_x_13:
[----:B------:R-:W-:Y:S02]  /*14e0*/  ULDC UR4, c[0x0][0x584] ;  /* 0x0001610000047ab9 */ /* 0x000fe40000000800 */
[----:B-1----:R-:W-:-:S07]  /*14f0*/  IMAD.U32 R33, RZ, RZ, UR4 ;  /* 0x00000004ff217e24 */ /* 0x002fce000f8e00ff */
.L_x_12:
[----:B------:R-:W-:-:S13]  /*1500*/  LOP3.LUT P0, RZ, R0, 0xff, RZ, 0xc0, !PT ;  /* 0x000000ff00ff7812 */ /* 0x000fda000780c0ff */
[----:B------:R-:W-:Y:S05]  /*1510*/  @!P0 EXIT ;  /* 0x000000000000894d */ /* 0x000fea0003800000 */
[----:B------:R-:W2:Y:S01]  /*1520*/  LDC R35, c[0x0][0x658] ;  /* 0x00019600ff237b82 */ /* 0x000ea20000000800 */
[----:B------:R-:W-:Y:S01]  /*1530*/  ULDC.64 UR6, c[0x0][0x288] ;  /* 0x0000a20000067ab9 */ /* 0x000fe20000000a00 */
[----:B------:R-:W-:Y:S01]  /*1540*/  LOP3.LUT R7, R7, 0x1, RZ, 0xc0, !PT ;  /* 0x0000000107077812 */ /* 0x000fe200078ec0ff */
[----:B------:R-:W-:Y:S01]  /*1550*/  UIADD3 UR4, UR7, 0xf, URZ ;  /* 0x0000000f07047890 */ /* 0x000fe2000fffe03f */
[----:B------:R-:W-:Y:S01]  /*1560*/  SHF.R.U32.HI R0, RZ, 0x2, R2 ;  /* 0x00000002ff007819 */ /* 0x000fe20000011602 */
[----:B------:R-:W-:Y:S01]  /*1570*/  IMAD.MOV.U32 R6, RZ, RZ, -0x1 ;  /* 0xffffffffff067424 */ /* 0x000fe200078e00ff */
[----:B------:R-:W-:Y:S01]  /*1580*/  SHF.R.U32.HI R3, RZ, 0x1, R3 ;  /* 0x00000001ff037819 */ /* 0x000fe20000011603 */
[----:B------:R-:W-:Y:S01]  /*1590*/  USHF.R.S32.HI UR5, URZ, 0x1f, UR4 ;  /* 0x0000001f3f057899 */ /* 0x000fe20008011404 */
[----:B01----:R-:W0:Y:S01]  /*15a0*/  LDC.64 R4, c[0x0][0x5c8] ;  /* 0x00017200ff047b82 */ /* 0x003e220000000a00 */
[----:B------:R-:W-:Y:S01]  /*15b0*/  IMAD.SHL.U32 R11, R7, 0x40, RZ ;  /* 0x00000040070b7824 */ /* 0x000fe200078e00ff */
[----:B------:R-:W-:Y:S01]  /*15c0*/  LOP3.LUT R0, R0, 0x7, RZ, 0xc0, !PT ;  /* 0x0000000700007812 */ /* 0x000fe200078ec0ff */
[----:B------:R-:W-:Y:S01]  /*15d0*/  ULEA.HI UR5, UR5, UR4, URZ, 0x4 ;  /* 0x0000000405057291 */ /* 0x000fe2000f8f203f */
[----:B------:R-:W-:Y:S01]  /*15e0*/  LOP3.LUT R3, R3, 0x30, RZ, 0xc0, !PT ;  /* 0x0000003003037812 */ /* 0x000fe200078ec0ff */
[----:B------:R-:W-:Y:S01]  /*15f0*/  IMAD.MOV.U32 R8, RZ, RZ, 0x1 ;  /* 0x00000001ff087424 */ /* 0x000fe200078e00ff */
[--C-:B------:R-:W-:Y:S01]  /*1600*/  LOP3.LUT R22, R11, 0x40, R0.reuse, 0xe2, !PT ;  /* 0x000000400b167812 */ /* 0x100fe200078ee200 */
[----:B------:R-:W-:Y:S01]  /*1610*/  USHF.R.S32.HI UR43, URZ, 0x4, UR5 ;  /* 0x000000043f2b7899 */ /* 0x000fe20008011405 */
[----:B------:R-:W1:Y:S01]  /*1620*/  LDC R40, c[0x0][0x600] ;  /* 0x00018000ff287b82 */ /* 0x000e620000000800 */
[----:B------:R-:W-:Y:S01]  /*1630*/  IADD3 R0, RZ, -R3, -R0 ;  /* 0x80000003ff007210 */ /* 0x000fe20007ffe800 */
[----:B------:R-:W-:Y:S01]  /*1640*/  IMAD.U32 R9, RZ, RZ, UR6 ;  /* 0x00000006ff097e24 */ /* 0x000fe2000f8e00ff */
[C---:B------:R-:W-:Y:S01]  /*1650*/  LOP3.LUT R34, R2.reuse, 0x3, RZ, 0xc0, !PT ;  /* 0x0000000302227812 */ /* 0x040fe200078ec0ff */
[----:B------:R-:W-:Y:S01]  /*1660*/  UISETP.LT.AND UP0, UPT, UR43, 0x1, UPT ;  /* 0x000000012b00788c */ /* 0x000fe2000bf01270 */
[----:B------:R-:W-:Y:S01]  /*1670*/  LOP3.LUT R41, R2, 0x80, RZ, 0xc0, !PT ;  /* 0x0000008002297812 */ /* 0x000fe200078ec0ff */
[----:B------:R-:W-:Y:S01]  /*1680*/  IMAD R0, R7, -0x40, R0 ;  /* 0xffffffc007007824 */ /* 0x000fe200078e0200 */
[----:B------:R-:W-:Y:S01]  /*1690*/  ULDC UR4, c[0x0][0x284] ;  /* 0x0000a10000047ab9 */ /* 0x000fe20000000800 */
[----:B--2---:R-:W-:Y:S01]  /*16a0*/  SHF.L.U32 R6, R6, R35, RZ ;  /* 0x0000002306067219 */ /* 0x004fe200000006ff */
[----:B------:R-:W-:Y:S01]  /*16b0*/  USEL UR44, UR43, 0x1, UP0 ;  /* 0x000000012b2c7887 */ /* 0x000fe20008000000 */
[----:B------:R-:W-:Y:S01]  /*16c0*/  IMAD R34, R34, -0x2, R9 ;  /* 0xfffffffe22227824 */ /* 0x000fe200078e0209 */
[----:B------:R-:W-:Y:S01]  /*16d0*/  LOP3.LUT R22, R22, R3, RZ, 0xfc, !PT ;  /* 0x0000000316167212 */ /* 0x000fe200078efcff */
[----:B------:R-:W-:Y:S01]  /*16e0*/  IMAD.SHL.U32 R38, R2, 0x2, RZ ;  /* 0x0000000202267824 */ /* 0x000fe200078e00ff */
[----:B------:R-:W-:Y:S01]  /*16f0*/  SHF.L.U32 R35, R8, R35, RZ ;  /* 0x0000002308237219 */ /* 0x000fe200000006ff */
[----:B------:R-:W-:Y:S01]  /*1700*/  VIADD R42, R0, UR4 ;  /* 0x00000004002a7c36 */ /* 0x000fe20008000000 */
[----:B------:R-:W-:Y:S01]  /*1710*/  LOP3.LUT R48, R18, 0x1, RZ, 0xfc, !PT ;  /* 0x0000000112307812 */ /* 0x000fe200078efcff */
[C---:B0-----:R-:W-:Y:S01]  /*1720*/  IMAD.SHL.U32 R37, R4.reuse, 0x8, RZ ;  /* 0x0000000804257824 */ /* 0x041fe200078e00ff */
[----:B------:R-:W-:Y:S01]  /*1730*/  SHF.L.U64.HI R36, R4, 0x3, R5 ;  /* 0x0000000304247819 */ /* 0x000fe20000010205 */
[----:B------:R-:W-:Y:S01]  /*1740*/  IMAD.MOV.U32 R23, RZ, RZ, RZ ;  /* 0x000000ffff177224 */ /* 0x000fe200078e00ff */
[----:B------:R-:W-:Y:S01]  /*1750*/  SHF.R.U32.HI R41, RZ, 0x7, R41 ;  /* 0x00000007ff297819 */ /* 0x000fe20000011629 */
[----:B------:R-:W-:Y:S01]  /*1760*/  UIADD3 UR44, UR43, -UR44, URZ ;  /* 0x8000002c2b2c7290 */ /* 0x000fe2000fffe03f */
[----:B------:R-:W-:Y:S01]  /*1770*/  LOP3.LUT R39, RZ, R6, RZ, 0x33, !PT ;  /* 0x00000006ff277212 */ /* 0x000fe200078e33ff */
[----:B------:R-:W-:Y:S01]  /*1780*/  UMOV UR40, URZ ;  /* 0x0000003f00287c82 */ /* 0x000fe20008000000 */
[----:B------:R-:W-:Y:S01]  /*1790*/  UMOV UR41, URZ ;  /* 0x0000003f00297c82 */ /* 0x000fe20008000000 */
[----:B-1----:R-:W-:-:S08]  /*17a0*/  VIADD R40, R40, 0xffffffff ;  /* 0xffffffff28287836 */ /* 0x002fd00000000000 */
.L_x_47:
[----:B------:R-:W0:Y:S01]  /*17b0*/  SHFL.IDX PT, R0, R41, RZ, 0x1f ;  /* 0x00001fff29007589 */ /* 0x000e2200000e0000 */
[----:B-1----:R-:W1:Y:S01]  /*17c0*/  S2UR UR6, SR_CgaCtaId ;  /* 0x00000000000679c3 */ /* 0x002e620000008800 */
[----:B------:R-:W-:Y:S01]  /*17d0*/  UMOV UR45, 0x400 ;  /* 0x00000400002d7882 */ /* 0x000fe20000000000 */
[----:B0-----:R-:W-:Y:S01]  /*17e0*/  R2UR UR4, R0 ;  /* 0x00000000000472ca */ /* 0x001fe200000e0000 */
[----:B-1----:R-:W-:-:S12]  /*17f0*/  ULEA UR45, UR6, UR45, 0x18 ;  /* 0x0000002d062d7291 */ /* 0x002fd8000f8ec03f */
[----:B------:R-:W-:-:S04]  /*1800*/  ULEA.HI UR5, UR4, UR4, URZ, 0x1 ;  /* 0x0000000404057291 */ /* 0x000fc8000f8f083f */
[----:B------:R-:W-:-:S04]  /*1810*/  ULOP3.LUT UR5, UR5, 0x1ffffe, URZ, 0xc0, !UPT ;  /* 0x001ffffe05057892 */ /* 0x000fc8000f8ec03f */
[----:B------:R-:W-:-:S03]  /*1820*/  UIADD3 UR5, UR4, -UR5, URZ ;  /* 0x8000000504057290 */ /* 0x000fc6000fffe03f */
[----:B------:R-:W-:Y:S01]  /*1830*/  ULDC UR4, c[0x0][0x28c] ;  /* 0x0000a30000047ab9 */ /* 0x000fe20000000800 */
[----:B------:R-:W-:Y:S01]  /*1840*/  ULEA UR5, UR5, UR45, 0xb ;  /* 0x0000002d05057291 */ /* 0x000fe2000f8e583f */
[----:B------:R-:W-:-:S03]  /*1850*/  ISETP.LT.AND P0, PT, RZ, UR4, PT ;  /* 0x00000004ff007c0c */ /* 0x000fc6000bf01270 */
[----:B------:R-:W-:-:S04]  /*1860*/  UIADD3 UR5, UR5, 0x400, URZ ;  /* 0x0000040005057890 */ /* 0x000fc8000fffe03f */
[----:B------:R-:W-:-:S04]  /*1870*/  USHF.R.U32.HI UR5, URZ, 0x4, UR5 ;  /* 0x000000043f057899 */ /* 0x000fc80008011605 */
[----:B------:R-:W-:-:S04]  /*1880*/  ULOP3.LUT UR5, UR5, 0x3fff, URZ, 0xc0, !UPT ;  /* 0x00003fff05057892 */ /* 0x000fc8000f8ec03f */
[----:B------:R-:W-:Y:S01]  /*1890*/  ULOP3.LUT UR46, UR5, 0x10000, URZ, 0xfc, !UPT ;  /* 0x00010000052e7892 */ /* 0x000fe2000f8efc3f */
[----:B--2345:R-:W-:Y:S11]  /*18a0*/  @P0 BRA `(.L_x_14) ;  /* 0x0000000000400947 */ /* 0x03cff60003800000 */
[----:B------:R-:W-:Y:S01]  /*18b0*/  MOV R0, 0x0 ;  /* 0x0000000000007802 */ /* 0x000fe20000000f00 */
[----:B------:R-:W-:Y:S01]  /*18c0*/  ULDC.64 UR4, c[0x4][0x68] ;  /* 0x01001a0000047ab9 */ /* 0x000fe20000000a00 */
[----:B------:R-:W-:Y:S01]  /*18d0*/  ULDC.64 UR6, c[0x4][0x8] ;  /* 0x0100020000067ab9 */ /* 0x000fe20000000a00 */
[----:B------:R-:W-:Y:S01]  /*18e0*/  IMAD.U32 R4, RZ, RZ, UR4 ;  /* 0x00000004ff047e24 */ /* 0x000fe2000f8e00ff */
[----:B------:R0:W1:Y:S01]  /*18f0*/  LDC.64 R2, c[0x4][R0] ;  /* 0x0100000000027b82 */ /* 0x0000620000000a00 */
[----:B------:R-:W-:Y:S01]  /*1900*/  IMAD.U32 R5, RZ, RZ, UR5 ;  /* 0x00000005ff057e24 */ /* 0x000fe2000f8e00ff */
[----:B------:R-:W-:Y:S01]  /*1910*/  ULDC.64 UR4, c[0x4][0x70] ;  /* 0x01001c0000047ab9 */ /* 0x000fe20000000a00 */
[----:B------:R-:W-:Y:S02]  /*1920*/  IMAD.U32 R10, RZ, RZ, UR6 ;  /* 0x00000006ff0a7e24 */ /* 0x000fe4000f8e00ff */
[----:B------:R-:W-:Y:S02]  /*1930*/  IMAD.U32 R6, RZ, RZ, UR4 ;  /* 0x00000004ff067e24 */ /* 0x000fe4000f8e00ff */
[----:B------:R-:W-:-:S02]  /*1940*/  IMAD.U32 R7, RZ, RZ, UR5 ;  /* 0x00000005ff077e24 */ /* 0x000fc4000f8e00ff */
[----:B------:R-:W-:Y:S02]  /*1950*/  IMAD.U32 R11, RZ, RZ, UR7 ;  /* 0x00000007ff0b7e24 */ /* 0x000fe4000f8e00ff */
[----:B------:R-:W-:Y:S02]  /*1960*/  IMAD.MOV.U32 R8, RZ, RZ, 0x1e1 ;  /* 0x000001e1ff087424 */ /* 0x000fe400078e00ff */
[----:B------:R-:W-:Y:S02]  /*1970*/  IMAD.MOV.U32 R12, RZ, RZ, 0x1 ;  /* 0x00000001ff0c7424 */ /* 0x000fe400078e00ff */
[----:B0-----:R-:W-:-:S07]  /*1980*/  IMAD.MOV.U32 R13, RZ, RZ, RZ ;  /* 0x000000ffff0d7224 */ /* 0x001fce00078e00ff */
[----:B------:R-:W-:-:S07]  /*1990*/  LEPC R20, `(.L_x_14) ;  /* 0x000000001014794e */ /* 0x000fce0000000000 */
[----:B-1---5:R-:W-:Y:S05]  /*19a0*/  CALL.ABS.NOINC R2 ;  /* 0x0000000002007343 */ /* 0x022fea0003c00000 */
.L_x_14:
[----:B------:R-:W-:-:S13]  /*19b0*/  ISETP.NE.AND P0, PT, R48, 0x3, PT ;  /* 0x000000033000780c */ /* 0x000fda0003f05270 */
[----:B------:R-:W-:Y:S05]  /*19c0*/  @!P0 BRA `(.L_x_15) ;  /* 0x0000000000048947 */ /* 0x000fea0003800000 */
[----:B------:R-:W-:Y:S01]  /*19d0*/  BPT.TRAP 0x1 ;  /* 0x000000040000795c */ /* 0x000fe20000300000 */
.L_x_15:
[----:B------:R-:W-:Y:S02]  /*19e0*/  IMAD.U32 R3, RZ, RZ, UR41 ;  /* 0x00000029ff037e24 */ /* 0x000fe4000f8e00ff */
[----:B------:R-:W-:-:S03]  /*19f0*/  IMAD.U32 R0, RZ, RZ, UR40 ;  /* 0x00000028ff007e24 */ /* 0x000fc6000f8e00ff */
[----:B------:R-:W-:Y:S02]  /*1a00*/  LEA R3, R3, UR45, 0x3 ;  /* 0x0000002d03037c11 */ /* 0x000fe4000f8e18ff */
[----:B------:R-:W-:-:S04]  /*1a10*/  SHF.L.U32 R0, R0, 0x1f, RZ ;  /* 0x0000001f00007819 */ /* 0x000fc800000006ff */
[----:B------:R0:W1:Y:S01]  /*1a20*/  SYNCS.PHASECHK.TRANS64.TRYWAIT P1, [R3+URZ], R0 ;  /* 0x00000000030075a7 */ /* 0x000062000802017f */
[----:B------:R-:W-:Y:S05]  /*1a30*/  @!P0 BRA `(.L_x_16) ;  /* 0x0000000000048947 */ /* 0x000fea0003800000 */
[----:B------:R-:W-:Y:S01]  /*1a40*/  BPT.TRAP 0x1 ;  /* 0x000000040000795c */ /* 0x000fe20000300000 */
.L_x_16:
[----:B------:R-:W-:-:S05]  /*1a50*/  IMAD.U32 R2, RZ, RZ, UR44 ;  /* 0x0000002cff027e24 */ /* 0x000fca000f8e00ff */
[----:B------:R-:W-:Y:S01]  /*1a60*/  ISETP.GE.AND P2, PT, R2, 0x1, PT ;  /* 0x000000010200780c */ /* 0x000fe20003f46270 */
[----:B-1----:R-:W-:-:S12]  /*1a70*/  @P1 BRA `(.L_x_17) ;  /* 0x0000000000081947 */ /* 0x002fd80003800000 */
[----:B------:R-:W1:Y:S02]  /*1a80*/  SYNCS.PHASECHK.TRANS64.TRYWAIT P1, [R3+URZ], R0 ;  /* 0x00000000030075a7 */ /* 0x000e64000802017f */
[----:B-1----:R-:W-:Y:S05]  /*1a90*/  @!P1 BRA `(.L_x_18) ;  /* 0x0000004400d49947 */ /* 0x002fea0003800000 */
.L_x_17:
[----:B------:R-:W-:Y:S05]  /*1aa0*/  WARPSYNC.ALL ;  /* 0x0000000000007948 */ /* 0x000fea0003800000 */
[----:B------:R-:W-:Y:S01]  /*1ab0*/  UIADD3 UR4, UR45, 0x32400, URZ ;  /* 0x000324002d047890 */ /* 0x000fe2000fffe03f */
[----:B------:R-:W-:Y:S01]  /*1ac0*/  WARPGROUP.ARRIVE ;  /* 0x00000000000079c5 */ /* 0x000fe20000000000 */
[----:B------:R-:W-:Y:S01]  /*1ad0*/  UMOV UR5, 0xc0000010 ;  /* 0xc000001000057882 */ /* 0x000fe20000000000 */
[----:B------:R-:W-:Y:S01]  /*1ae0*/  UMOV UR7, 0xc0000010 ;  /* 0xc000001000077882 */ /* 0x000fe20000000000 */
[----:B------:R-:W-:-:S04]  /*1af0*/  USHF.R.U32.HI UR4, URZ, 0x4, UR4 ;  /* 0x000000043f047899 */ /* 0x000fc80008011604 */
[----:B------:R-:W-:-:S04]  /*1b00*/  ULOP3.LUT UR4, UR4, 0x3fff, URZ, 0xc0, !UPT ;  /* 0x00003fff04047892 */ /* 0x000fc8000f8ec03f */
[----:B------:R-:W-:Y:S02]  /*1b10*/  ULOP3.LUT UR10, UR4, 0x10000, URZ, 0xfc, !UPT ;  /* 0x00010000040a7892 */ /* 0x000fe4000f8efc3f */
[----:B------:R-:W-:Y:S02]  /*1b20*/  ULEA UR4, UR41, UR46, 0x8 ;  /* 0x0000002e29047291 */ /* 0x000fe4000f8e403f */
[----:B------:R-:W-:-:S09]  /*1b30*/  ULEA UR6, UR41, UR10, 0x5 ;  /* 0x0000000a29067291 */ /* 0x000fd2000f8e283f */
[----:B------:R-:W-:Y:S03]  /*1b40*/  HGMMA.64x16x16.F32 R24, gdesc[UR4], RZ, !UPT, gsb0 ;  /* 0x00200000041879f0 */ /* 0x000fe6000c0008ff */
[----:B------:R-:W-:Y:S02]  /*1b50*/  WARPGROUP.DEPBAR.LE gsb0, 0x0 ;  /* 0x00008000000079c5 */ /* 0x000fe40000010000 */
[----:B------:R-:W-:Y:S05]  /*1b60*/  @!P2 BRA `(.L_x_19) ;  /* 0x0000000000b4a947 */ /* 0x000fea0003800000 */
[----:B------:R-:W-:Y:S01]  /*1b70*/  UIADD3 UR4, UR41, 0x1, URZ ;  /* 0x0000000129047890 */ /* 0x000fe2000fffe03f */
[----:B01----:R-:W-:Y:S01]  /*1b80*/  IMAD.U32 R0, RZ, RZ, UR44 ;  /* 0x0000002cff007e24 */ /* 0x003fe2000f8e00ff */
[----:B------:R-:W-:Y:S02]  /*1b90*/  UMOV UR9, UR41 ;  /* 0x0000002900097c82 */ /* 0x000fe40008000000 */
[----:B------:R-:W-:-:S04]  /*1ba0*/  UISETP.NE.AND UP0, UPT, UR4, 0x32, UPT ;  /* 0x000000320400788c */ /* 0x000fc8000bf05270 */
[----:B------:R-:W-:Y:S02]  /*1bb0*/  USEL UR5, URZ, 0x1, UP0 ;  /* 0x000000013f057887 */ /* 0x000fe40008000000 */
[----:B------:R-:W-:Y:S02]  /*1bc0*/  USEL UR8, UR4, URZ, UP0 ;  /* 0x0000003f04087287 */ /* 0x000fe40008000000 */
[----:B------:R-:W-:-:S06]  /*1bd0*/  ULOP3.LUT UR5, UR40, UR5, URZ, 0x3c, !UPT ;  /* 0x0000000528057292 */ /* 0x000fcc000f8e3c3f */
[----:B------:R-:W-:-:S07]  /*1be0*/  IMAD.U32 R4, RZ, RZ, UR5 ;  /* 0x00000005ff047e24 */ /* 0x000fce000f8e00ff */
.L_x_26:
[----:B01----:R-:W-:Y:S05]  /*1bf0*/  @!P0 BRA `(.L_x_20) ;  /* 0x0000000000048947 */ /* 0x003fea0003800000 */
[----:B------:R-:W-:Y:S01]  /*1c00*/  BPT.TRAP 0x1 ;  /* 0x000000040000795c */ /* 0x000fe20000300000 */
.L_x_20:
[----:B------:R-:W-:Y:S01]  /*1c10*/  ULEA UR4, UR8, UR45, 0x3 ;  /* 0x0000002d08047291 */ /* 0x000fe2000f8e183f */
[----:B------:R-:W-:-:S08]  /*1c20*/  SHF.L.U32 R2, R4, 0x1f, RZ ;  /* 0x0000001f04027819 */ /* 0x000fd000000006ff */
[----:B------:R0:W1:Y:S01]  /*1c30*/  SYNCS.PHASECHK.TRANS64.TRYWAIT P1, [UR4], R2 ;  /* 0x00000002ff0075a7 */ /* 0x0000620008020144 */
[----:B------:R-:W-:Y:S05]  /*1c40*/  @!P0 BRA `(.L_x_21) ;  /* 0x0000000000048947 */ /* 0x000fea0003800000 */
[----:B------:R-:W-:Y:S01]  /*1c50*/  BPT.TRAP 0x1 ;  /* 0x000000040000795c */ /* 0x000fe20000300000 */
.L_x_21:
[----:B-1----:R-:W-:Y:S05]  /*1c60*/  @P1 BRA `(.L_x_22) ;  /* 0x0000000000081947 */ /* 0x002fea0003800000 */
[----:B------:R-:W1:Y:S02]  /*1c70*/  SYNCS.PHASECHK.TRANS64.TRYWAIT P1, [UR4], R2 ;  /* 0x00000002ff0075a7 */ /* 0x000e640008020144 */
[----:B-1----:R-:W-:Y:S05]  /*1c80*/  @!P1 BRA `(.L_x_23) ;  /* 0x00000044006c9947 */ /* 0x002fea0003800000 */
.L_x_22:
[----:B------:R-:W-:Y:S01]  /*1c90*/  ULEA UR4, UR8, UR46, 0x8 ;  /* 0x0000002e08047291 */ /* 0x000fe2000f8e403f */
[----:B------:R-:W-:Y:S01]  /*1ca0*/  WARPGROUP.ARRIVE ;  /* 0x00000000000079c5 */ /* 0x000fe20000000000 */
[----:B------:R-:W-:Y:S01]  /*1cb0*/  ULEA UR6, UR8, UR10, 0x5 ;  /* 0x0000000a08067291 */ /* 0x000fe2000f8e283f */
[----:B------:R-:W-:Y:S01]  /*1cc0*/  UMOV UR5, 0xc0000010 ;  /* 0xc000001000057882 */ /* 0x000fe20000000000 */
[----:B------:R-:W-:-:S07]  /*1cd0*/  UMOV UR7, 0xc0000010 ;  /* 0xc000001000077882 */ /* 0x000fce0000000000 */
[----:B------:R-:W-:Y:S03]  /*1ce0*/  HGMMA.64x16x16.F32 R24, gdesc[UR4], R24, gsb0 ;  /* 0x00200000041879f0 */ /* 0x000fe60008000818 */
[----:B------:R-:W-:Y:S02]  /*1cf0*/  WARPGROUP.DEPBAR.LE gsb0, 0x0 ;  /* 0x00008000000079c5 */ /* 0x000fe40000010000 */
[----:B------:R-:W-:Y:S05]  /*1d00*/  @!P0 BRA `(.L_x_24) ;  /* 0x0000000000048947 */ /* 0x000fea0003800000 */
[----:B------:R-:W-:Y:S01]  /*1d10*/  BPT.TRAP 0x1 ;  /* 0x000000040000795c */ /* 0x000fe20000300000 */
.L_x_24:
[----:B------:R-:W-:Y:S01]  /*1d20*/  ULEA UR4, UR9, UR45, 0x3 ;  /* 0x0000002d09047291 */ /* 0x000fe2000f8e183f */
[----:B------:R-:W-:-:S03]  /*1d30*/  ISETP.GT.U32.AND P1, PT, R18, 0x1, PT ;  /* 0x000000011200780c */ /* 0x000fc60003f24070 */
[----:B------:R-:W-:-:S04]  /*1d40*/  UIADD3 UR4, UR4, 0x190, URZ ;  /* 0x0000019004047890 */ /* 0x000fc8000fffe03f */
[----:B------:R-:W-:-:S09]  /*1d50*/  UPRMT UR4, URZ, 0x654, UR4 ;  /* 0x000006543f047896 */ /* 0x000fd20008000004 */
[----:B------:R-:W-:Y:S01]  /*1d60*/  SYNCS.ARRIVE.TRANS64.RED.A1T0 RZ, [UR4], RZ ;  /* 0x000000ffffff79a7 */ /* 0x000fe20008100404 */
[----:B------:R-:W-:Y:S05]  /*1d70*/  @P1 BRA `(.L_x_25) ;  /* 0x0000000000041947 */ /* 0x000fea0003800000 */
[----:B------:R-:W-:Y:S01]  /*1d80*/  BPT.TRAP 0x1 ;  /* 0x000000040000795c */ /* 0x000fe20000300000 */
.L_x_25:
[----:B------:R-:W-:Y:S01]  /*1d90*/  UIADD3 UR8, UR8, 0x1, URZ ;  /* 0x0000000108087890 */ /* 0x000fe2000fffe03f */
[C---:B------:R-:W-:Y:S01]  /*1da0*/  ISETP.GT.AND P1, PT, R0.reuse, 0x1, PT ;  /* 0x000000010000780c */ /* 0x040fe20003f24270 */
[----:B------:R-:W-:Y:S01]  /*1db0*/  UIADD3 UR9, UR9, 0x1, URZ ;  /* 0x0000000109097890 */ /* 0x000fe2000fffe03f */
[----:B------:R-:W-:Y:S01]  /*1dc0*/  VIADD R0, R0, 0xffffffff ;  /* 0xffffffff00007836 */ /* 0x000fe20000000000 */
[----:B------:R-:W-:Y:S02]  /*1dd0*/  UISETP.NE.AND UP0, UPT, UR8, 0x32, UPT ;  /* 0x000000320800788c */ /* 0x000fe4000bf05270 */
[----:B------:R-:W-:Y:S02]  /*1de0*/  UISETP.NE.AND UP1, UPT, UR9, 0x32, UPT ;  /* 0x000000320900788c */ /* 0x000fe4000bf25270 */
[----:B------:R-:W-:Y:S02]  /*1df0*/  USEL UR4, URZ, 0x1, UP0 ;  /* 0x000000013f047887 */ /* 0x000fe40008000000 */
[----:B------:R-:W-:-:S02]  /*1e00*/  USEL UR8, UR8, URZ, UP0 ;  /* 0x0000003f08087287 */ /* 0x000fc40008000000 */
[----:B------:R-:W-:Y:S02]  /*1e10*/  USEL UR9, UR9, URZ, UP1 ;  /* 0x0000003f09097287 */ /* 0x000fe40008800000 */
[----:B------:R-:W-:Y:S01]  /*1e20*/  LOP3.LUT R4, R4, UR4, RZ, 0x3c, !PT ;  /* 0x0000000404047c12 */ /* 0x000fe2000f8e3cff */
[----:B------:R-:W-:Y:S09]  /*1e30*/  @P1 BRA `(.L_x_26) ;  /* 0xfffffffc006c1947 */ /* 0x000ff2000383ffff */
.L_x_19:
[----:B01----:R-:W0:Y:S02]  /*1e40*/  LDC R0, c[0x0][0x28c] ;  /* 0x0000a300ff007b82 */ /* 0x003e240000000800 */
[----:B0-----:R-:W-:-:S13]  /*1e50*/  ISETP.GE.AND P1, PT, R0, 0x1, PT ;  /* 0x000000010000780c */ /* 0x001fda0003f26270 */
[----:B------:R-:W-:Y:S05]  /*1e60*/  @!P1 BRA `(.L_x_27) ;  /* 0x0000000000349947 */ /* 0x000fea0003800000 */
[----:B------:R-:W-:Y:S05]  /*1e70*/  @!P0 BRA `(.L_x_28) ;  /* 0x0000000000048947 */ /* 0x000fea0003800000 */
[----:B------:R-:W-:Y:S01]  /*1e80*/  BPT.TRAP 0x1 ;  /* 0x000000040000795c */ /* 0x000fe20000300000 */
.L_x_28:
[----:B------:R-:W-:Y:S01]  /*1e90*/  UIADD3 UR6, UR44, UR41, URZ ;  /* 0x000000292c067290 */ /* 0x000fe2000fffe03f */
[----:B------:R-:W-:-:S03]  /*1ea0*/  ISETP.GT.U32.AND P0, PT, R18, 0x1, PT ;  /* 0x000000011200780c */ /* 0x000fc60003f04070 */
[----:B------:R-:W-:-:S04]  /*1eb0*/  UIMAD.WIDE.U32 UR4, UR6, 0x51eb851f, URZ ;  /* 0x51eb851f060478a5 */ /* 0x000fc8000f8e003f */
[----:B------:R-:W-:-:S04]  /*1ec0*/  USHF.R.U32.HI UR4, URZ, 0x4, UR5 ;  /* 0x000000043f047899 */ /* 0x000fc80008011605 */
[----:B------:R-:W-:-:S04]  /*1ed0*/  UIMAD UR6, UR4, -0x32, UR6 ;  /* 0xffffffce040678a4 */ /* 0x000fc8000f8e0206 */
[----:B------:R-:W-:-:S04]  /*1ee0*/  ULEA UR6, UR6, UR45, 0x3 ;  /* 0x0000002d06067291 */ /* 0x000fc8000f8e183f */
[----:B------:R-:W-:-:S04]  /*1ef0*/  UIADD3 UR6, UR6, 0x190, URZ ;  /* 0x0000019006067890 */ /* 0x000fc8000fffe03f */
[----:B------:R-:W-:-:S09]  /*1f00*/  UPRMT UR6, URZ, 0x654, UR6 ;  /* 0x000006543f067896 */ /* 0x000fd20008000006 */
[----:B------:R-:W-:Y:S01]  /*1f10*/  SYNCS.ARRIVE.TRANS64.RED.A1T0 RZ, [UR6], RZ ;  /* 0x000000ffffff79a7 */ /* 0x000fe20008100406 */
[----:B------:R-:W-:Y:S05]  /*1f20*/  @P0 BRA `(.L_x_27) ;  /* 0x0000000000040947 */ /* 0x000fea0003800000 */
[----:B------:R-:W-:Y:S01]  /*1f30*/  BPT.TRAP 0x1 ;  /* 0x000000040000795c */ /* 0x000fe20000300000 */
.L_x_27:
[----:B------:R-:W-:Y:S01]  /*1f40*/  IMAD.SHL.U32 R7, R44, 0x10, RZ ;  /* 0x000000102c077824 */ /* 0x000fe200078e00ff */
[----:B------:R-:W-:Y:S01]  /*1f50*/  UIADD3 UR41, UR43, UR41, URZ ;  /* 0x000000292b297290 */ /* 0x000fe2000fffe03f */
[----:B------:R-:W-:Y:S01]  /*1f60*/  SHF.R.S32.HI R21, RZ, 0x1f, R43 ;  /* 0x0000001fff157819 */ /* 0x000fe2000001142b */
[----:B------:R-:W-:Y:S01]  /*1f70*/  UISETP.GE.U32.AND UP1, UPT, UR43, 0x32, UPT ;  /* 0x000000322b00788c */ /* 0x000fe2000bf26070 */
[----:B------:R-:W-:Y:S01]  /*1f80*/  IMAD.SHL.U32 R9, R45, 0x80, RZ ;  /* 0x000000802d097824 */ /* 0x000fe200078e00ff */
[----:B------:R-:W-:Y:S01]  /*1f90*/  ULDC UR7, c[0x0][0x288] ;  /* 0x0000a20000077ab9 */ /* 0x000fe20000000800 */
[C---:B------:R-:W-:Y:S01]  /*1fa0*/  LOP3.LUT R4, R7.reuse, 0x6, R38, 0xf8, !PT ;  /* 0x0000000607047812 */ /* 0x040fe200078ef826 */
[----:B------:R-:W-:Y:S01]  /*1fb0*/  UISETP.GT.U32.AND UP0, UPT, UR41, 0x31, UPT ;  /* 0x000000312900788c */ /* 0x000fe2000bf04070 */
[----:B------:R-:W-:Y:S01]  /*1fc0*/  ISETP.GE.AND P0, PT, R7, UR7, PT ;  /* 0x0000000707007c0c */ /* 0x000fe2000bf06270 */
[----:B------:R-:W-:Y:S01]  /*1fd0*/  ULDC.64 UR4, c[0x0][0x5d0] ;  /* 0x0001740000047ab9 */ /* 0x000fe20000000a00 */
[--C-:B------:R-:W-:Y:S01]  /*1fe0*/  SHF.R.S32.HI R5, RZ, 0x1f, R4.reuse ;  /* 0x0000001fff057819 */ /* 0x100fe20000011404 */
[----:B------:R-:W-:Y:S01]  /*1ff0*/  ULDC UR10, c[0x0][0x284] ;  /* 0x0000a100000a7ab9 */ /* 0x000fe20000000800 */
[----:B------:R-:W-:Y:S01]  /*2000*/  IMAD R0, R21, UR4, RZ ;  /* 0x0000000415007c24 */ /* 0x000fe2000f8e02ff */
[----:B------:R-:W-:Y:S01]  /*2010*/  UISETP.LT.U32.AND UP0, UPT, UR43, 0x32, UP0 ;  /* 0x000000322b00788c */ /* 0x000fe20008701070 */
[----:B------:R-:W-:Y:S01]  /*2020*/  ISETP.GE.OR P0, PT, R9, UR10, P0 ;  /* 0x0000000a09007c0c */ /* 0x000fe20008706670 */
[----:B------:R-:W-:Y:S01]  /*2030*/  IMAD.WIDE.U32 R2, R43, UR4, R4 ;  /* 0x000000042b027c25 */ /* 0x000fe2000f8e0004 */
[----:B------:R-:W-:Y:S01]  /*2040*/  ULDC.64 UR8, c[0x0][0x5c8] ;  /* 0x0001720000087ab9 */ /* 0x000fe20000000a00 */
[----:B------:R-:W-:-:S02]  /*2050*/  USEL UR6, URZ, 0x1, !UP0 ;  /* 0x000000013f067887 */ /* 0x000fc4000c000000 */
[----:B------:R-:W-:Y:S01]  /*2060*/  IMAD R11, R43, UR5, R0 ;  /* 0x000000052b0b7c24 */ /* 0x000fe2000f8e0200 */
[----:B------:R-:W-:Y:S01]  /*2070*/  @UP1 UIMAD.WIDE.U32 UR4, UR41, 0x51eb851f, URZ ;  /* 0x51eb851f290418a5 */ /* 0x000fe2000f8e003f */
[----:B------:R-:W-:Y:S01]  /*2080*/  IMAD.WIDE R12, R45, 0x80, R22 ;  /* 0x000000802d0c7825 */ /* 0x000fe200078e0216 */
[----:B------:R-:W-:Y:S02]  /*2090*/  ULOP3.LUT UR40, UR40, UR6, URZ, 0x3c, !UPT ;  /* 0x0000000628287292 */ /* 0x000fe4000f8e3c3f */
[----:B------:R-:W-:Y:S01]  /*20a0*/  @UP1 USHF.R.U32.HI UR4, URZ, 0x4, UR5 ;  /* 0x000000043f041899 */ /* 0x000fe20008011605 */
[----:B------:R-:W-:Y:S02]  /*20b0*/  IMAD.IADD R3, R3, 0x1, R11 ;  /* 0x0000000103037824 */ /* 0x000fe400078e020b */
[----:B------:R-:W-:Y:S01]  /*20c0*/  IMAD R11, R13, UR8, RZ ;  /* 0x000000080d0b7c24 */ /* 0x000fe2000f8e02ff */
[----:B------:R-:W-:Y:S01]  /*20d0*/  @UP1 ULOP3.LUT UR40, UR40, 0x1, UR4, 0x78, !UPT ;  /* 0x0000000128281892 */ /* 0x000fe2000f8e7804 */
[----:B------:R-:W-:-:S04]  /*20e0*/  IMAD.WIDE.U32 R14, R12, UR8, R2 ;  /* 0x000000080c0e7c25 */ /* 0x000fc8000f8e0002 */
[----:B------:R-:W-:Y:S02]  /*20f0*/  IMAD R11, R12, UR9, R11 ;  /* 0x000000090c0b7c24 */ /* 0x000fe4000f8e020b */
[----:B------:R-:W-:Y:S01]  /*2100*/  IMAD.MOV.U32 R45, RZ, RZ, -0x1 ;  /* 0xffffffffff2d7424 */ /* 0x000fe200078e00ff */
[----:B------:R-:W-:Y:S06]  /*2110*/  @P0 BRA `(.L_x_29) ;  /* 0x0000000800bc0947 */ /* 0x000fec0003800000 */
[----:B-----5:R-:W-:Y:S01]  /*2120*/  FSETP.NEU.AND P0, PT, R33, RZ, PT ;  /* 0x000000ff2100720b */ /* 0x020fe20003f0d000 */
[----:B------:R-:W-:Y:S01]  /*2130*/  BSSY B0, `(.L_x_29) ;  /* 0x00000ad000007945 */ /* 0x000fe20003800000 */
[----:B------:R-:W-:Y:S02]  /*2140*/  IMAD.IADD R55, R15, 0x1, R11 ;  /* 0x000000010f377824 */ /* 0x000fe400078e020b */
[----:B------:R-:W-:Y:S02]  /*2150*/  IMAD.IADD R44, R42, 0x1, -R9 ;  /* 0x000000012a2c7824 */ /* 0x000fe400078e0a09 */
[----:B------:R-:W-:-:S07]  /*2160*/  IMAD.IADD R54, R34, 0x1, -R7 ;  /* 0x0000000122367824 */ /* 0x000fce00078e0a07 */
[----:B------:R-:W-:Y:S05]  /*2170*/  @!P0 BRA `(.L_x_30) ;  /* 0x0000000400f08947 */ /* 0x000fea0003800000 */
[----:B------:R-:W0:Y:S01]  /*2180*/  LDC.64 R46, c[0x0][0x5b8] ;  /* 0x00016e00ff2e7b82 */ /* 0x000e220000000a00 */
[----:B------:R-:W-:Y:S01]  /*2190*/  ISETP.GT.AND P0, PT, R54, RZ, PT ;  /* 0x000000ff3600720c */ /* 0x000fe20003f04270 */
[----:B------:R-:W-:-:S03]  /*21a0*/  ULDC.64 UR4, c[0x0][0x5c0] ;  /* 0x0001700000047ab9 */ /* 0x000fc60000000a00 */
[----:B------:R-:W-:-:S03]  /*21b0*/  ISETP.GT.AND P2, PT, R44, RZ, P0 ;  /* 0x000000ff2c00720c */ /* 0x000fc60000744270 */
[----:B------:R-:W1:Y:S08]  /*21c0*/  LDC.64 R50, c[0x0][0x5b0] ;  /* 0x00016c00ff327b82 */ /* 0x000e700000000a00 */
[----:B------:R-:W2:Y:S01]  /*21d0*/  LDC.64 R52, c[0x0][0x5a8] ;  /* 0x00016a00ff347b82 */ /* 0x000ea20000000a00 */
[-C--:B0-----:R-:W-:Y:S02]  /*21e0*/  IMAD R0, R21, R46.reuse, RZ ;  /* 0x0000002e15007224 */ /* 0x081fe400078e02ff */
[----:B------:R-:W-:-:S04]  /*21f0*/  IMAD.WIDE.U32 R20, R43, R46, R4 ;  /* 0x0000002e2b147225 */ /* 0x000fc800078e0004 */
[----:B------:R-:W-:Y:S02]  /*2200*/  IMAD R47, R43, R47, R0 ;  /* 0x0000002f2b2f7224 */ /* 0x000fe400078e0200 */
[-C--:B-1----:R-:W-:Y:S02]  /*2210*/  IMAD R0, R13, R50.reuse, RZ ;  /* 0x000000320d007224 */ /* 0x082fe400078e02ff */
[----:B------:R-:W-:Y:S02]  /*2220*/  IMAD.IADD R7, R21, 0x1, R47 ;  /* 0x0000000115077824 */ /* 0x000fe400078e022f */
[----:B------:R-:W-:Y:S02]  /*2230*/  IMAD.MOV.U32 R6, RZ, RZ, R20 ;  /* 0x000000ffff067224 */ /* 0x000fe400078e0014 */
[C---:B------:R-:W-:Y:S02]  /*2240*/  IMAD R49, R12.reuse, R51, R0 ;  /* 0x000000330c317224 */ /* 0x040fe400078e0200 */
[----:B------:R-:W-:-:S04]  /*2250*/  IMAD.WIDE.U32 R2, R12, R50, R6 ;  /* 0x000000320c027225 */ /* 0x000fc800078e0006 */
[----:B------:R-:W-:Y:S01]  /*2260*/  IMAD.IADD R0, R3, 0x1, R49 ;  /* 0x0000000103007824 */ /* 0x000fe200078e0231 */
[----:B--2---:R-:W-:-:S04]  /*2270*/  LEA R8, P1, R2, R52, 0x1 ;  /* 0x0000003402087211 */ /* 0x004fc800078208ff */
[----:B------:R-:W-:-:S05]  /*2280*/  LEA.HI.X R9, R2, R53, R0, 0x1, P1 ;  /* 0x0000003502097211 */ /* 0x000fca00008f0c00 */
[----:B------:R0:W2:Y:S01]  /*2290*/  @P2 LDG.E.LTC128B.U16 R0, desc[UR38][R8.64] ;  /* 0x0000002608002981 */ /* 0x0000a2000c1e1520 */
[----:B------:R-:W-:Y:S01]  /*22a0*/  IMAD.WIDE.U32 R10, R12, R50, R4 ;  /* 0x000000320c0a7225 */ /* 0x000fe200078e0004 */
[----:B------:R-:W-:Y:S03]  /*22b0*/  BSSY B1, `(.L_x_31) ;  /* 0x0000013000017945 */ /* 0x000fe60003800000 */
[----:B------:R-:W-:Y:S02]  /*22c0*/  IMAD.IADD R11, R49, 0x1, R11 ;  /* 0x00000001310b7824 */ /* 0x000fe400078e020b */
[----:B------:R-:W-:Y:S01]  /*22d0*/  IMAD.WIDE.U32 R10, R43, R46, R10 ;  /* 0x0000002e2b0a7225 */ /* 0x000fe200078e000a */
[----:B0-----:R-:W-:-:S03]  /*22e0*/  SHF.L.U64.HI R9, R50, 0x3, R51 ;  /* 0x0000000332097819 */ /* 0x001fc60000010233 */
[----:B------:R-:W-:Y:S02]  /*22f0*/  IMAD.IADD R8, R47, 0x1, R11 ;  /* 0x000000012f087824 */ /* 0x000fe400078e020b */
[----:B--2---:R-:W-:-:S05]  /*2300*/  HADD2.F32 R2, -RZ, R0.H0_H0 ;  /* 0x20000000ff027230 */ /* 0x004fca0000004100 */
[----:B------:R-:W-:Y:S01]  /*2310*/  FMUL R3, R2, R33 ;  /* 0x0000002102037220 */ /* 0x000fe20000400000 */
[----:B------:R-:W-:-:S03]  /*2320*/  LEA R2, P1, R14, UR4, 0x1 ;  /* 0x000000040e027c11 */ /* 0x000fc6000f8208ff */
[----:B------:R-:W-:Y:S01]  /*2330*/  FFMA R24, R24, R32, R3 ;  /* 0x0000002018187223 */ /* 0x000fe20000000003 */
[----:B------:R-:W-:Y:S02]  /*2340*/  LEA.HI.X R3, R14, UR5, R55, 0x1, P1 ;  /* 0x000000050e037c11 */ /* 0x000fe400088f0c37 */
[----:B------:R-:W-:Y:S02]  /*2350*/  ISETP.GT.AND P1, PT, R54, 0x1, PT ;  /* 0x000000013600780c */ /* 0x000fe40003f24270 */
[----:B------:R-:W-:Y:S02]  /*2360*/  F2FP.F16.F32.PACK_AB R24, RZ, R24 ;  /* 0x00000018ff18723e */ /* 0x000fe400000000ff */
[----:B------:R-:W-:Y:S02]  /*2370*/  ISETP.GT.AND P3, PT, R44, RZ, P1 ;  /* 0x000000ff2c00720c */ /* 0x000fe40000f64270 */
[C---:B------:R-:W-:Y:S01]  /*2380*/  LEA R14, P4, R10.reuse, R52, 0x1 ;  /* 0x000000340a0e7211 */ /* 0x040fe200078808ff */
[----:B------:R0:W-:Y:S03]  /*2390*/  @P2 STG.E.U16 desc[UR38][R2.64], R24 ;  /* 0x0000001802002986 */ /* 0x0001e6000c101526 */
[----:B------:R-:W-:Y:S01]  /*23a0*/  LEA.HI.X R15, R10, R53, R8, 0x1, P4 ;  /* 0x000000350a0f7211 */ /* 0x000fe200020f0c08 */
[----:B------:R-:W-:-:S06]  /*23b0*/  IMAD.SHL.U32 R8, R50, 0x8, RZ ;  /* 0x0000000832087824 */ /* 0x000fcc00078e00ff */
[----:B------:R-:W-:Y:S05]  /*23c0*/  @!P3 BRA `(.L_x_32) ;  /* 0x000000000004b947 */ /* 0x000fea0003800000 */
[----:B------:R1:W5:Y:S02]  /*23d0*/  LDG.E.LTC128B.U16 R0, desc[UR38][R14.64+0x2] ;  /* 0x000002260e007981 */ /* 0x000364000c1e1520 */
.L_x_32:
[----:B------:R-:W-:Y:S05]  /*23e0*/  BSYNC B1 ;  /* 0x0000000000017941 */ /* 0x000fea0003800000 */
.L_x_31:
[----:B-----5:R-:W-:Y:S01]  /*23f0*/  HADD2.F32 R6, -RZ, R0.H0_H0 ;  /* 0x20000000ff067230 */ /* 0x020fe20000004100 */
[----:B------:R-:W-:Y:S01]  /*2400*/  ISETP.GT.AND P0, PT, R44, 0x8, P0 ;  /* 0x000000082c00780c */ /* 0x000fe20000704270 */
[----:B------:R-:W-:Y:S01]  /*2410*/  IMAD.WIDE.U32 R8, R12, R50, R8 ;  /* 0x000000320c087225 */ /* 0x000fe200078e0008 */
[----:B------:R-:W-:-:S03]  /*2420*/  PRMT R12, R0, 0x7610, R12 ;  /* 0x00007610000c7816 */ /* 0x000fc6000000000c */
[----:B------:R-:W-:Y:S01]  /*2430*/  FMUL R6, R6, R33 ;  /* 0x0000002106067220 */ /* 0x000fe20000400000 */
[----:B------:R-:W-:Y:S01]  /*2440*/  IMAD.IADD R49, R49, 0x1, R9 ;  /* 0x0000000131317824 */ /* 0x000fe200078e0209 */
[----:B------:R-:W-:Y:S02]  /*2450*/  IADD3 R20, P2, R20, R8, RZ ;  /* 0x0000000814147210 */ /* 0x000fe40007f5e0ff */
[----:B------:R-:W-:-:S03]  /*2460*/  FFMA R25, R25, R32, R6 ;  /* 0x0000002019197223 */ /* 0x000fc60000000006 */
[----:B------:R-:W-:Y:S01]  /*2470*/  IMAD.X R7, R49, 0x1, R7, P2 ;  /* 0x0000000131077824 */ /* 0x000fe200010e0607 */
[C---:B------:R-:W-:Y:S02]  /*2480*/  LEA R6, P2, R20.reuse, R52, 0x1 ;  /* 0x0000003414067211 */ /* 0x040fe400078408ff */
[----:B------:R-:W-:Y:S02]  /*2490*/  F2FP.F16.F32.PACK_AB R25, RZ, R25 ;  /* 0x00000019ff19723e */ /* 0x000fe400000000ff */
[----:B------:R-:W-:-:S03]  /*24a0*/  LEA.HI.X R7, R20, R53, R7, 0x1, P2 ;  /* 0x0000003514077211 */ /* 0x000fc600010f0c07 */
[----:B------:R2:W-:Y:S04]  /*24b0*/  @P3 STG.E.U16 desc[UR38][R2.64+0x2], R25 ;  /* 0x0000021902003986 */ /* 0x0005e8000c101526 */
[----:B------:R-:W3:Y:S01]  /*24c0*/  @P0 LDG.E.LTC128B.U16 R12, desc[UR38][R6.64] ;  /* 0x00000026060c0981 */ /* 0x000ee2000c1e1520 */
[----:B------:R-:W-:Y:S01]  /*24d0*/  IADD3 R8, P2, R4, R8, RZ ;  /* 0x0000000804087210 */ /* 0x000fe20007f5e0ff */
[----:B------:R-:W-:Y:S01]  /*24e0*/  BSSY B1, `(.L_x_33) ;  /* 0x0000011000017945 */ /* 0x000fe20003800000 */
[----:B------:R-:W-:Y:S02]  /*24f0*/  SHF.L.U64.HI R11, R37, 0x1, R36 ;  /* 0x00000001250b7819 */ /* 0x000fe40000010224 */
[----:B------:R-:W-:Y:S01]  /*2500*/  ISETP.GT.AND P1, PT, R44, 0x8, P1 ;  /* 0x000000082c00780c */ /* 0x000fe20000f24270 */
[----:B------:R-:W-:Y:S01]  /*2510*/  IMAD.X R9, R5, 0x1, R49, P2 ;  /* 0x0000000105097824 */ /* 0x000fe200010e0631 */
[----:B------:R-:W-:Y:S01]  /*2520*/  LEA R4, P2, R37, R2, 0x1 ;  /* 0x0000000225047211 */ /* 0x000fe200078408ff */
[----:B------:R-:W-:-:S03]  /*2530*/  IMAD.WIDE.U32 R8, R43, R46, R8 ;  /* 0x0000002e2b087225 */ /* 0x000fc600078e0008 */
[----:B------:R-:W-:Y:S01]  /*2540*/  LEA R10, P3, R8, R52, 0x1 ;  /* 0x00000034080a7211 */ /* 0x000fe200078608ff */
[----:B---3--:R-:W-:-:S05]  /*2550*/  HADD2.F32 R0, -RZ, R12.H0_H0 ;  /* 0x2000000cff007230 */ /* 0x008fca0000004100 */
[----:B------:R-:W-:Y:S01]  /*2560*/  FMUL R5, R0, R33 ;  /* 0x0000002100057220 */ /* 0x000fe20000400000 */
[----:B------:R-:W-:-:S03]  /*2570*/  IMAD.IADD R0, R47, 0x1, R9 ;  /* 0x000000012f007824 */ /* 0x000fc600078e0209 */
[----:B------:R-:W-:-:S05]  /*2580*/  FFMA R5, R26, R32, R5 ;  /* 0x000000201a057223 */ /* 0x000fca0000000005 */
[----:B------:R-:W-:Y:S01]  /*2590*/  F2FP.F16.F32.PACK_AB R6, RZ, R5 ;  /* 0x00000005ff06723e */ /* 0x000fe200000000ff */
[----:B------:R-:W-:Y:S01]  /*25a0*/  IMAD.X R5, R11, 0x1, R3, P2 ;  /* 0x000000010b057824 */ /* 0x000fe200010e0603 */
[----:B------:R-:W-:-:S04]  /*25b0*/  LEA.HI.X R11, R8, R53, R0, 0x1, P3 ;  /* 0x00000035080b7211 */ /* 0x000fc800018f0c00 */
[----:B------:R2:W-:Y:S01]  /*25c0*/  @P0 STG.E.U16 desc[UR38][R4.64], R6 ;  /* 0x0000000604000986 */ /* 0x0005e2000c101526 */
[----:B------:R-:W-:Y:S05]  /*25d0*/  @!P1 BRA `(.L_x_34) ;  /* 0x0000000000049947 */ /* 0x000fea0003800000 */
[----:B------:R3:W5:Y:S02]  /*25e0*/  LDG.E.LTC128B.U16 R12, desc[UR38][R10.64+0x2] ;  /* 0x000002260a0c7981 */ /* 0x000764000c1e1520 */
.L_x_34:
[----:B------:R-:W-:Y:S05]  /*25f0*/  BSYNC B1 ;  /* 0x0000000000017941 */ /* 0x000fea0003800000 */
.L_x_33:
[----:B-----5:R-:W-:Y:S01]  /*2600*/  HADD2.F32 R0, -RZ, R12.H0_H0 ;  /* 0x2000000cff007230 */ /* 0x020fe20000004100 */
[----:B------:R-:W-:Y:S01]  /*2610*/  ISETP.GT.AND P0, PT, R54, 0x8, PT ;  /* 0x000000083600780c */ /* 0x000fe20003f04270 */
[----:B------:R-:W-:Y:S03]  /*2620*/  BSSY B1, `(.L_x_35) ;  /* 0x0000008000017945 */ /* 0x000fe60003800000 */
[----:B------:R-:W-:Y:S01]  /*2630*/  FMUL R0, R0, R33 ;  /* 0x0000002100007220 */ /* 0x000fe20000400000 */
[----:B------:R-:W-:-:S03]  /*2640*/  ISETP.GT.AND P2, PT, R44, RZ, P0 ;  /* 0x000000ff2c00720c */ /* 0x000fc60000744270 */
[----:B------:R-:W-:-:S05]  /*2650*/  FFMA R0, R27, R32, R0 ;  /* 0x000000201b007223 */ /* 0x000fca0000000000 */
[----:B------:R-:W-:-:S05]  /*2660*/  F2FP.F16.F32.PACK_AB R0, RZ, R0 ;  /* 0x00000000ff00723e */ /* 0x000fca00000000ff */
[----:B------:R4:W-:Y:S01]  /*2670*/  @P1 STG.E.U16 desc[UR38][R4.64+0x2], R0 ;  /* 0x0000020004001986 */ /* 0x0009e2000c101526 */
[----:B------:R-:W-:Y:S05]  /*2680*/  @!P2 BRA `(.L_x_36) ;  /* 0x000000000004a947 */ /* 0x000fea0003800000 */
[----:B------:R0:W5:Y:S02]  /*2690*/  LDG.E.LTC128B.U16 R12, desc[UR38][R14.64+0x10] ;  /* 0x000010260e0c7981 */ /* 0x000164000c1e1520 */
.L_x_36:
[----:B------:R-:W-:Y:S05]  /*26a0*/  BSYNC B1 ;  /* 0x0000000000017941 */ /* 0x000fea0003800000 */
.L_x_35:
[----:B----45:R-:W-:Y:S01]  /*26b0*/  HADD2.F32 R0, -RZ, R12.H0_H0 ;  /* 0x2000000cff007230 */ /* 0x030fe20000004100 */
        /* <DEDUP_REMOVED lines=9> */
.L_x_38:
[----:B------:R-:W-:Y:S05]  /*2750*/  BSYNC B1 ;  /* 0x0000000000017941 */ /* 0x000fea0003800000 */
.L_x_37:
[----:B-----5:R-:W-:Y:S01]  /*2760*/  HADD2.F32 R0, -RZ, R12.H0_H0 ;  /* 0x2000000cff007230 */ /* 0x020fe20000004100 */
[----:B------:R-:W-:Y:S01]  /*2770*/  ISETP.GT.AND P0, PT, R44, 0x8, P0 ;  /* 0x000000082c00780c */ /* 0x000fe20000704270 */
[----:B------:R-:W-:Y:S03]  /*2780*/  BSSY B1, `(.L_x_39) ;  /* 0x0000007000017945 */ /* 0x000fe60003800000 */
[----:B------:R-:W-:-:S04]  /*2790*/  FMUL R0, R0, R33 ;  /* 0x0000002100007220 */ /* 0x000fc80000400000 */
[----:B------:R-:W-:-:S05]  /*27a0*/  FFMA R0, R29, R32, R0 ;  /* 0x000000201d007223 */ /* 0x000fca0000000000 */
[----:B------:R-:W-:-:S05]  /*27b0*/  F2FP.F16.F32.PACK_AB R0, RZ, R0 ;  /* 0x00000000ff00723e */ /* 0x000fca00000000ff */
[----:B------:R0:W-:Y:S01]  /*27c0*/  @P3 STG.E.U16 desc[UR38][R2.64+0x12], R0 ;  /* 0x0000120002003986 */ /* 0x0001e2000c101526 */
[----:B------:R-:W-:Y:S05]  /*27d0*/  @!P0 BRA `(.L_x_40) ;  /* 0x0000000000048947 */ /* 0x000fea0003800000 */
[----:B------:R0:W5:Y:S02]  /*27e0*/  LDG.E.LTC128B.U16 R12, desc[UR38][R10.64+0x10] ;  /* 0x000010260a0c7981 */ /* 0x000164000c1e1520 */
.L_x_40:
[----:B------:R-:W-:Y:S05]  /*27f0*/  BSYNC B1 ;  /* 0x0000000000017941 */ /* 0x000fea0003800000 */
.L_x_39:
[----:B0----5:R-:W-:Y:S01]  /*2800*/  HADD2.F32 R0, -RZ, R12.H0_H0 ;  /* 0x2000000cff007230 */ /* 0x021fe20000004100 */
[----:B------:R-:W-:Y:S01]  /*2810*/  ISETP.GT.AND P1, PT, R44, 0x8, P1 ;  /* 0x000000082c00780c */ /* 0x000fe20000f24270 */
[----:B--2-4-:R-:W-:Y:S01]  /*2820*/  @P0 IMAD.MOV.U32 R2, RZ, RZ, R4 ;  /* 0x000000ffff020224 */ /* 0x014fe200078e0004 */
[----:B------:R-:W-:Y:S02]  /*2830*/  BSSY B1, `(.L_x_41) ;  /* 0x0000009000017945 */ /* 0x000fe40003800000 */
[----:B------:R-:W-:-:S04]  /*2840*/  FMUL R3, R0, R33 ;  /* 0x0000002100037220 */ /* 0x000fc80000400000 */
[----:B------:R-:W-:-:S05]  /*2850*/  FFMA R3, R30, R32, R3 ;  /* 0x000000201e037223 */ /* 0x000fca0000000003 */
[----:B------:R-:W-:-:S04]  /*2860*/  F2FP.F16.F32.PACK_AB R3, RZ, R3 ;  /* 0x00000003ff03723e */ /* 0x000fc800000000ff */
[----:B------:R-:W-:Y:S01]  /*2870*/  PRMT R0, R3, 0x7610, R0 ;  /* 0x0000761003007816 */ /* 0x000fe20000000000 */
[----:B------:R-:W-:-:S05]  /*2880*/  @P0 IMAD.MOV.U32 R3, RZ, RZ, R5 ;  /* 0x000000ffff030224 */ /* 0x000fca00078e0005 */
[----:B------:R0:W-:Y:S01]  /*2890*/  @P0 STG.E.U16 desc[UR38][R2.64+0x10], R0 ;  /* 0x0000100002000986 */ /* 0x0001e2000c101526 */
[----:B------:R-:W-:Y:S05]  /*28a0*/  @!P1 BRA `(.L_x_42) ;  /* 0x0000000000049947 */ /* 0x000fea0003800000 */
[----:B------:R2:W5:Y:S02]  /*28b0*/  LDG.E.LTC128B.U16 R12, desc[UR38][R10.64+0x12] ;  /* 0x000012260a0c7981 */ /* 0x000564000c1e1520 */
.L_x_42:
[----:B------:R-:W-:Y:S05]  /*28c0*/  BSYNC B1 ;  /* 0x0000000000017941 */ /* 0x000fea0003800000 */
.L_x_41:
[----:B------:R-:W-:Y:S05]  /*28d0*/  @!P1 BRA `(.L_x_43) ;  /* 0x0000000000c89947 */ /* 0x000fea0003800000 */
[----:B-----5:R-:W-:-:S05]  /*28e0*/  HADD2.F32 R12, -RZ, R12.H0_H0 ;  /* 0x2000000cff0c7230 */ /* 0x020fca0000004100 */
[----:B------:R-:W-:-:S04]  /*28f0*/  FMUL R12, R12, R33 ;  /* 0x000000210c0c7220 */ /* 0x000fc80000400000 */
[----:B------:R-:W-:-:S05]  /*2900*/  FFMA R12, R31, R32, R12 ;  /* 0x000000201f0c7223 */ /* 0x000fca000000000c */
[----:B------:R-:W-:-:S05]  /*2910*/  F2FP.F16.F32.PACK_AB R12, RZ, R12 ;  /* 0x0000000cff0c723e */ /* 0x000fca00000000ff */
[----:B------:R4:W-:Y:S01]  /*2920*/  STG.E.U16 desc[UR38][R4.64+0x12], R12 ;  /* 0x0000120c04007986 */ /* 0x0009e2000c101526 */
[----:B------:R-:W-:Y:S05]  /*2930*/  BRA `(.L_x_43) ;  /* 0x0000000000b07947 */ /* 0x000fea0003800000 */
.L_x_30:
[----:B------:R-:W-:Y:S01]  /*2940*/  ULDC.64 UR4, c[0x0][0x5c0] ;  /* 0x0001700000047ab9 */ /* 0x000fe20000000a00 */
[----:B------:R-:W-:Y:S01]  /*2950*/  ISETP.GT.AND P0, PT, R54, RZ, PT ;  /* 0x000000ff3600720c */ /* 0x000fe20003f04270 */
[-C--:B------:R-:W-:Y:S01]  /*2960*/  FMUL R24, R24, R32.reuse ;  /* 0x0000002018187220 */ /* 0x080fe20000400000 */
[----:B------:R-:W-:Y:S01]  /*2970*/  LEA R2, P5, R14, UR4, 0x1 ;  /* 0x000000040e027c11 */ /* 0x000fe2000f8a08ff */
[-C--:B------:R-:W-:Y:S01]  /*2980*/  FMUL R25, R25, R32.reuse ;  /* 0x0000002019197220 */ /* 0x080fe20000400000 */
[----:B------:R-:W-:Y:S01]  /*2990*/  ISETP.GT.AND P2, PT, R54, 0x1, PT ;  /* 0x000000013600780c */ /* 0x000fe20003f44270 */
[-C--:B------:R-:W-:Y:S01]  /*29a0*/  FMUL R26, R26, R32.reuse ;  /* 0x000000201a1a7220 */ /* 0x080fe20000400000 */
[----:B------:R-:W-:Y:S01]  /*29b0*/  ISETP.GT.AND P4, PT, R44, RZ, P0 ;  /* 0x000000ff2c00720c */ /* 0x000fe20000784270 */
[-C--:B------:R-:W-:Y:S01]  /*29c0*/  FMUL R27, R27, R32.reuse ;  /* 0x000000201b1b7220 */ /* 0x080fe20000400000 */
[----:B------:R-:W-:Y:S01]  /*29d0*/  LEA.HI.X R3, R14, UR5, R55, 0x1, P5 ;  /* 0x000000050e037c11 */ /* 0x000fe2000a8f0c37 */
[-C--:B------:R-:W-:Y:S01]  /*29e0*/  FMUL R28, R28, R32.reuse ;  /* 0x000000201c1c7220 */ /* 0x080fe20000400000 */
[----:B------:R-:W-:Y:S01]  /*29f0*/  ISETP.GT.AND P5, PT, R44, RZ, P2 ;  /* 0x000000ff2c00720c */ /* 0x000fe200017a4270 */
[----:B------:R-:W-:Y:S01]  /*2a00*/  FMUL R29, R29, R32 ;  /* 0x000000201d1d7220 */ /* 0x000fe20000400000 */
[----:B------:R-:W-:Y:S01]  /*2a10*/  F2FP.F16.F32.PACK_AB R24, RZ, R24 ;  /* 0x00000018ff18723e */ /* 0x000fe200000000ff */
[-C--:B------:R-:W-:Y:S01]  /*2a20*/  FMUL R30, R30, R32.reuse ;  /* 0x000000201e1e7220 */ /* 0x080fe20000400000 */
[----:B------:R-:W-:Y:S01]  /*2a30*/  F2FP.F16.F32.PACK_AB R25, RZ, R25 ;  /* 0x00000019ff19723e */ /* 0x000fe200000000ff */
[----:B------:R-:W-:Y:S01]  /*2a40*/  FMUL R31, R31, R32 ;  /* 0x000000201f1f7220 */ /* 0x000fe20000400000 */
[----:B------:R-:W-:-:S02]  /*2a50*/  SHF.L.U64.HI R5, R37, 0x1, R36 ;  /* 0x0000000125057819 */ /* 0x000fc40000010224 */
[C---:B------:R-:W-:Y:S01]  /*2a60*/  ISETP.GT.AND P3, PT, R54.reuse, 0x8, PT ;  /* 0x000000083600780c */ /* 0x040fe20003f64270 */
[----:B------:R-:W-:Y:S01]  /*2a70*/  @P4 STG.E.U16 desc[UR38][R2.64], R24 ;  /* 0x0000001802004986 */ /* 0x000fe2000c101526 */
[----:B------:R-:W-:Y:S02]  /*2a80*/  ISETP.GT.AND P1, PT, R54, 0x9, PT ;  /* 0x000000093600780c */ /* 0x000fe40003f24270 */
[C---:B------:R-:W-:Y:S01]  /*2a90*/  ISETP.GT.AND P0, PT, R44.reuse, 0x8, P0 ;  /* 0x000000082c00780c */ /* 0x040fe20000704270 */
[----:B------:R-:W-:Y:S01]  /*2aa0*/  @P5 STG.E.U16 desc[UR38][R2.64+0x2], R25 ;  /* 0x0000021902005986 */ /* 0x000fe2000c101526 */
[----:B------:R-:W-:Y:S02]  /*2ab0*/  LEA R4, P5, R37, R2, 0x1 ;  /* 0x0000000225047211 */ /* 0x000fe400078a08ff */
[C---:B------:R-:W-:Y:S02]  /*2ac0*/  ISETP.GT.AND P2, PT, R44.reuse, 0x8, P2 ;  /* 0x000000082c00780c */ /* 0x040fe40001744270 */
[C---:B------:R-:W-:Y:S01]  /*2ad0*/  ISETP.GT.AND P4, PT, R44.reuse, RZ, P3 ;  /* 0x000000ff2c00720c */ /* 0x040fe20001f84270 */
[----:B------:R-:W-:Y:S01]  /*2ae0*/  IMAD.X R5, R5, 0x1, R3, P5 ;  /* 0x0000000105057824 */ /* 0x000fe200028e0603 */
[----:B------:R-:W-:-:S02]  /*2af0*/  ISETP.GT.AND P5, PT, R44, RZ, P1 ;  /* 0x000000ff2c00720c */ /* 0x000fc40000fa4270 */
[C---:B------:R-:W-:Y:S02]  /*2b00*/  ISETP.GT.AND P3, PT, R44.reuse, 0x8, P3 ;  /* 0x000000082c00780c */ /* 0x040fe40001f64270 */
[----:B------:R-:W-:Y:S02]  /*2b10*/  F2FP.F16.F32.PACK_AB R26, RZ, R26 ;  /* 0x0000001aff1a723e */ /* 0x000fe400000000ff */
[----:B------:R-:W-:Y:S02]  /*2b20*/  F2FP.F16.F32.PACK_AB R27, RZ, R27 ;  /* 0x0000001bff1b723e */ /* 0x000fe400000000ff */
[----:B------:R-:W-:Y:S01]  /*2b30*/  ISETP.GT.AND P1, PT, R44, 0x8, P1 ;  /* 0x000000082c00780c */ /* 0x000fe20000f24270 */
[----:B------:R-:W-:Y:S01]  /*2b40*/  @P0 STG.E.U16 desc[UR38][R4.64], R26 ;  /* 0x0000001a04000986 */ /* 0x000fe2000c101526 */
[----:B------:R-:W-:Y:S02]  /*2b50*/  F2FP.F16.F32.PACK_AB R28, RZ, R28 ;  /* 0x0000001cff1c723e */ /* 0x000fe400000000ff */
[----:B------:R-:W-:Y:S01]  /*2b60*/  F2FP.F16.F32.PACK_AB R29, RZ, R29 ;  /* 0x0000001dff1d723e */ /* 0x000fe200000000ff */
[----:B------:R-:W-:Y:S01]  /*2b70*/  @P2 STG.E.U16 desc[UR38][R4.64+0x2], R27 ;  /* 0x0000021b04002986 */ /* 0x000fe2000c101526 */
[----:B------:R-:W-:-:S02]  /*2b80*/  F2FP.F16.F32.PACK_AB R30, RZ, R30 ;  /* 0x0000001eff1e723e */ /* 0x000fc400000000ff */
[----:B------:R-:W-:Y:S01]  /*2b90*/  F2FP.F16.F32.PACK_AB R31, RZ, R31 ;  /* 0x0000001fff1f723e */ /* 0x000fe200000000ff */
[----:B------:R-:W-:Y:S04]  /*2ba0*/  @P4 STG.E.U16 desc[UR38][R2.64+0x10], R28 ;  /* 0x0000101c02004986 */ /* 0x000fe8000c101526 */
[----:B------:R0:W-:Y:S02]  /*2bb0*/  @P5 STG.E.U16 desc[UR38][R2.64+0x12], R29 ;  /* 0x0000121d02005986 */ /* 0x0001e4000c101526 */
[----:B0-----:R-:W-:Y:S02]  /*2bc0*/  @P3 IMAD.MOV.U32 R2, RZ, RZ, R4 ;  /* 0x000000ffff023224 */ /* 0x001fe400078e0004 */
[----:B------:R-:W-:-:S05]  /*2bd0*/  @P3 IMAD.MOV.U32 R3, RZ, RZ, R5 ;  /* 0x000000ffff033224 */ /* 0x000fca00078e0005 */
[----:B------:R0:W-:Y:S04]  /*2be0*/  @P3 STG.E.U16 desc[UR38][R2.64+0x10], R30 ;  /* 0x0000101e02003986 */ /* 0x0001e8000c101526 */
[----:B------:R0:W-:Y:S02]  /*2bf0*/  @P1 STG.E.U16 desc[UR38][R4.64+0x12], R31 ;  /* 0x0000121f04001986 */ /* 0x0001e4000c101526 */
.L_x_43:
[----:B------:R-:W-:Y:S05]  /*2c00*/  BSYNC B0 ;  /* 0x0000000000007941 */ /* 0x000fea0003800000 */
.L_x_29:
[----:B------:R-:W-:Y:S01]  /*2c10*/  IADD3 R16, P0, R16, UR36, RZ ;  /* 0x0000002410107c10 */ /* 0x000fe2000ff1e0ff */
[----:B------:R-:W-:Y:S01]  /*2c20*/  ULDC.64 UR4, c[0x0][0x650] ;  /* 0x0001940000047ab9 */ /* 0x000fe20000000a00 */
[----:B0-----:R-:W-:Y:S01]  /*2c30*/  PRMT R0, RZ, 0x7610, R0 ;  /* 0x00007610ff007816 */ /* 0x001fe20000000000 */
[----:B------:R-:W-:Y:S01]  /*2c40*/  IMAD.MOV.U32 R44, RZ, RZ, -0x1 ;  /* 0xffffffffff2c7424 */ /* 0x000fe200078e00ff */
[----:B------:R-:W-:Y:S01]  /*2c50*/  IADD3.X R17, R17, UR42, RZ, P0, !PT ;  /* 0x0000002a11117c10 */ /* 0x000fe200087fe4ff */
[----:B------:R-:W-:Y:S01]  /*2c60*/  IMAD.MOV.U32 R43, RZ, RZ, -0x1 ;  /* 0xffffffffff2b7424 */ /* 0x000fe200078e00ff */
[----:B------:R-:W-:-:S04]  /*2c70*/  ISETP.GE.U32.AND P0, PT, R16, UR4, PT ;  /* 0x0000000410007c0c */ /* 0x000fc8000bf06070 */
[----:B------:R-:W-:-:S13]  /*2c80*/  ISETP.GE.U32.AND.EX P0, PT, R17, UR5, PT, P0 ;  /* 0x0000000511007c0c */ /* 0x000fda000bf06100 */
[----:B------:R-:W-:Y:S05]  /*2c90*/  @P0 BRA `(.L_x_44) ;  /* 0x00000004004c0947 */ /* 0x000fea0003800000 */
[----:B------:R-:W0:Y:S01]  /*2ca0*/  LDC.64 R8, c[0x0][0x628] ;  /* 0x00018a00ff087b82 */ /* 0x000e220000000a00 */
[----:B-1----:R-:W1:Y:S01]  /*2cb0*/  S2R R14, SR_CTAID.X ;  /* 0x00000000000e7919 */ /* 0x002e620000002500 */
[----:B------:R-:W-:Y:S02]  /*2cc0*/  IMAD.MOV.U32 R6, RZ, RZ, R16 ;  /* 0x000000ffff067224 */ /* 0x000fe400078e0010 */
[----:B------:R-:W-:Y:S01]  /*2cd0*/  IMAD.MOV.U32 R7, RZ, RZ, R17 ;  /* 0x000000ffff077224 */ /* 0x000fe200078e0011 */
[----:B------:R-:W0:Y:S03]  /*2ce0*/  S2R R15, SR_CTAID.Y ;  /* 0x00000000000f7919 */ /* 0x000e260000002600 */
[----:B------:R-:W1:Y:S08]  /*2cf0*/  LDC R0, c[0x0][0x630] ;  /* 0x00018c00ff007b82 */ /* 0x000e700000000800 */
[----:B----45:R-:W4:Y:S01]  /*2d00*/  LDC.64 R12, c[0x0][0x620] ;  /* 0x00018800ff0c7b82 */ /* 0x030f220000000a00 */
[----:B0-----:R-:W-:-:S04]  /*2d10*/  ISETP.NE.U32.AND P0, PT, R8, RZ, PT ;  /* 0x000000ff0800720c */ /* 0x001fc80003f05070 */
[----:B------:R-:W-:-:S13]  /*2d20*/  ISETP.NE.AND.EX P0, PT, R9, RZ, PT, P0 ;  /* 0x000000ff0900720c */ /* 0x000fda0003f05300 */
[----:B-1--4-:R-:W-:Y:S05]  /*2d30*/  @!P0 BRA `(.L_x_45) ;  /* 0x0000000000288947 */ /* 0x012fea0003800000 */
[----:B------:R-:W0:Y:S02]  /*2d40*/  LDC R3, c[0x0][0x634] ;  /* 0x00018d00ff037b82 */ /* 0x000e240000000800 */
[----:B0-----:R-:W-:-:S05]  /*2d50*/  IADD3 R7, P0, R16, R3, RZ ;  /* 0x0000000310077210 */ /* 0x001fca0007f1e0ff */
[----:B--23--:R-:W-:-:S04]  /*2d60*/  IMAD.X R11, RZ, RZ, R17, P0 ;  /* 0x000000ffff0b7224 */ /* 0x00cfc800000e0611 */
[----:B------:R-:W-:-:S04]  /*2d70*/  IMAD.WIDE.U32 R2, R11, R8, RZ ;  /* 0x000000080b027225 */ /* 0x000fc800078e00ff */
[----:B------:R-:W-:-:S04]  /*2d80*/  IMAD.WIDE.U32 R4, P0, R7, R9, R2 ;  /* 0x0000000907047225 */ /* 0x000fc80007800002 */
[----:B------:R-:W-:-:S04]  /*2d90*/  IMAD.WIDE.U32 R2, R7, R8, RZ ;  /* 0x0000000807027225 */ /* 0x000fc800078e00ff */
[----:B------:R-:W-:Y:S01]  /*2da0*/  IMAD.X R7, RZ, RZ, RZ, P0 ;  /* 0x000000ffff077224 */ /* 0x000fe200000e06ff */
[----:B------:R-:W-:Y:S01]  /*2db0*/  IADD3 RZ, P0, R3, R4, RZ ;  /* 0x0000000403ff7210 */ /* 0x000fe20007f1e0ff */
[----:B------:R-:W-:-:S04]  /*2dc0*/  IMAD.MOV.U32 R6, RZ, RZ, R5 ;  /* 0x000000ffff067224 */ /* 0x000fc800078e0005 */
[----:B------:R-:W-:-:S08]  /*2dd0*/  IMAD.WIDE.U32.X R6, R11, R9, R6, P0 ;  /* 0x000000090b067225 */ /* 0x000fd000000e0406 */
.L_x_45:
[-CC-:B------:R-:W-:Y:S01]  /*2de0*/  SHF.R.U64 R43, R6, R0.reuse, R7.reuse ;  /* 0x00000000062b7219 */ /* 0x180fe20000001207 */
[----:B------:R-:W0:Y:S01]  /*2df0*/  LDC.64 R24, c[0x0][0x640] ;  /* 0x00019000ff187b82 */ /* 0x000e220000000a00 */
[----:B------:R-:W-:Y:S01]  /*2e00*/  SHF.R.U32.HI R0, RZ, R0, R7 ;  /* 0x00000000ff007219 */ /* 0x000fe20000011607 */
[----:B------:R-:W-:Y:S01]  /*2e10*/  ULDC UR4, c[0x0][0x150] ;  /* 0x0000540000047ab9 */ /* 0x000fe20000000800 */
[----:B------:R-:W-:Y:S02]  /*2e20*/  IADD3 R5, P0, RZ, -R43, RZ ;  /* 0x8000002bff057210 */ /* 0x000fe40007f1e0ff */
[----:B------:R-:W-:-:S03]  /*2e30*/  I2FP.F32.U32 R6, R14 ;  /* 0x0000000e00067245 */ /* 0x000fc60000201000 */
[----:B------:R-:W1:Y:S01]  /*2e40*/  LDC R4, c[0x0][0x618] ;  /* 0x00018600ff047b82 */ /* 0x000e620000000800 */
[----:B------:R-:W-:Y:S02]  /*2e50*/  IMAD.X R3, RZ, RZ, ~R0, P0 ;  /* 0x000000ffff037224 */ /* 0x000fe400000e0e00 */
[----:B------:R-:W-:Y:S01]  /*2e60*/  FMUL R6, R6, UR4 ;  /* 0x0000000406067c20 */ /* 0x000fe20008400000 */
[----:B------:R-:W-:Y:S01]  /*2e70*/  ULDC UR4, c[0x0][0x154] ;  /* 0x0000550000047ab9 */ /* 0x000fe20000000800 */
[-C--:B------:R-:W-:Y:S02]  /*2e80*/  IMAD R0, R3, R12.reuse, RZ ;  /* 0x0000000c03007224 */ /* 0x080fe400078e02ff */
[C---:B------:R-:W-:Y:S01]  /*2e90*/  IMAD.WIDE.U32 R2, R5.reuse, R12, R16 ;  /* 0x0000000c05027225 */ /* 0x040fe200078e0010 */
[----:B------:R-:W4:Y:S01]  /*2ea0*/  LDC R9, c[0x0][0x608] ;  /* 0x00018200ff097b82 */ /* 0x000f220000000800 */
[----:B------:R-:W5:Y:S02]  /*2eb0*/  F2I.U32.TRUNC.NTZ R6, R6 ;  /* 0x0000000600067305 */ /* 0x000f64000020f000 */
[----:B------:R-:W-:-:S04]  /*2ec0*/  IMAD R5, R5, R13, R0 ;  /* 0x0000000d05057224 */ /* 0x000fc800078e0200 */
[----:B------:R-:W-:Y:S01]  /*2ed0*/  IMAD.IADD R3, R3, 0x1, R5 ;  /* 0x0000000103037824 */ /* 0x000fe200078e0205 */
[----:B------:R-:W4:Y:S01]  /*2ee0*/  LDC R20, c[0x0][0x658] ;  /* 0x00019600ff147b82 */ /* 0x000f220000000800 */
[----:B------:R-:W-:Y:S02]  /*2ef0*/  I2FP.F32.U32 R5, R15 ;  /* 0x0000000f00057245 */ /* 0x000fe40000201000 */
[----:B0-----:R-:W-:-:S03]  /*2f00*/  ISETP.NE.U32.AND P0, PT, R24, RZ, PT ;  /* 0x000000ff1800720c */ /* 0x001fc60003f05070 */
[----:B------:R-:W-:Y:S01]  /*2f10*/  FMUL R5, R5, UR4 ;  /* 0x0000000405057c20 */ /* 0x000fe20008400000 */
[----:B------:R-:W-:Y:S01]  /*2f20*/  ISETP.NE.AND.EX P0, PT, R25, RZ, PT, P0 ;  /* 0x000000ff1900720c */ /* 0x000fe20003f05300 */
[----:B------:R-:W0:Y:S01]  /*2f30*/  LDC R7, c[0x0][0x144] ;  /* 0x00005100ff077b82 */ /* 0x000e220000000800 */
[-CC-:B-1----:R-:W-:Y:S01]  /*2f40*/  SHF.R.U32.HI R0, RZ, R4.reuse, R3.reuse ;  /* 0x00000004ff007219 */ /* 0x182fe20000011603 */
[----:B-----5:R-:W-:Y:S01]  /*2f50*/  IMAD.MOV R6, RZ, RZ, -R6 ;  /* 0x000000ffff067224 */ /* 0x020fe200078e0a06 */
[----:B--23--:R-:W-:-:S05]  /*2f60*/  SHF.R.U64 R11, R2, R4, R3 ;  /* 0x00000004020b7219 */ /* 0x00cfca0000001203 */
[----:B------:R-:W1:Y:S01]  /*2f70*/  LDC R12, c[0x0][0x148] ;  /* 0x00005200ff0c7b82 */ /* 0x000e620000000800 */
[-CC-:B----4-:R-:W-:Y:S02]  /*2f80*/  SHF.R.U64 R8, R11, R9.reuse, R0.reuse ;  /* 0x000000090b087219 */ /* 0x190fe40000001200 */
[----:B------:R-:W-:Y:S02]  /*2f90*/  SHF.R.U32.HI R3, RZ, R9, R0 ;  /* 0x00000009ff037219 */ /* 0x000fe40000011600 */
[----:B------:R2:W3:Y:S03]  /*2fa0*/  F2I.U32.TRUNC.NTZ R0, R5 ;  /* 0x0000000500007305 */ /* 0x0004e6000020f000 */
[----:B------:R-:W4:Y:S01]  /*2fb0*/  LDC R13, c[0x0][0x648] ;  /* 0x00019200ff0d7b82 */ /* 0x000f220000000800 */
[-CC-:B------:R-:W-:Y:S02]  /*2fc0*/  SHF.R.U64 R10, R8, R20.reuse, R3.reuse ;  /* 0x00000014080a7219 */ /* 0x180fe40000001203 */
[----:B------:R-:W-:-:S03]  /*2fd0*/  SHF.R.U32.HI R3, RZ, R20, R3 ;  /* 0x00000014ff037219 */ /* 0x000fc60000011603 */
[----:B------:R-:W-:Y:S02]  /*2fe0*/  IMAD.MOV.U32 R2, RZ, RZ, R10 ;  /* 0x000000ffff027224 */ /* 0x000fe400078e000a */
[----:B------:R-:W1:Y:S01]  /*2ff0*/  LDC R21, c[0x0][0x638] ;  /* 0x00018e00ff157b82 */ /* 0x000e620000000800 */
[----:B0-----:R-:W-:-:S07]  /*3000*/  IMAD R14, R7, R6, R14 ;  /* 0x00000006070e7224 */ /* 0x001fce00078e020e */
[----:B------:R-:W0:Y:S08]  /*3010*/  LDC R26, c[0x0][0x610] ;  /* 0x00018400ff1a7b82 */ /* 0x000e300000000800 */
[----:B------:R-:W0:Y:S01]  /*3020*/  LDC R27, c[0x0][0x600] ;  /* 0x00018000ff1b7b82 */ /* 0x000e220000000800 */
[----:B--23--:R-:W-:Y:S05]  /*3030*/  @!P0 BRA `(.L_x_46) ;  /* 0x0000000000288947 */ /* 0x00cfea0003800000 */
[----:B------:R-:W2:Y:S02]  /*3040*/  LDC R7, c[0x0][0x64c] ;  /* 0x00019300ff077b82 */ /* 0x000ea40000000800 */
[----:B--2---:R-:W-:-:S05]  /*3050*/  IADD3 R7, P0, R10, R7, RZ ;  /* 0x000000070a077210 */ /* 0x004fca0007f1e0ff */
        /* <DEDUP_REMOVED lines=8> */
.L_x_46:
[----:B------:R-:W-:Y:S01]  /*30e0*/  ISETP.NE.AND P0, PT, R19, 0x1, PT ;  /* 0x000000011300780c */ /* 0x000fe20003f05270 */
[----:B------:R-:W-:Y:S01]  /*30f0*/  IMAD.MOV R4, RZ, RZ, -R0 ;  /* 0x000000ffff047224 */ /* 0x000fe200078e0a00 */
[----:B----4-:R-:W-:Y:S02]  /*3100*/  SHF.R.U64 R2, R2, R13, R3 ;  /* 0x0000000d02027219 */ /* 0x010fe40000001203 */
[----:B------:R-:W-:Y:S02]  /*3110*/  LOP3.LUT R0, R8, R39, RZ, 0xc0, !PT ;  /* 0x0000002708007212 */ /* 0x000fe400078ec0ff */
[----:B------:R-:W-:Y:S01]  /*3120*/  LOP3.LUT R11, R11, R40, RZ, 0xc0, !PT ;  /* 0x000000280b0b7212 */ /* 0x000fe200078ec0ff */
[----:B------:R-:W-:Y:S02]  /*3130*/  IMAD.MOV R3, RZ, RZ, -R2 ;  /* 0x000000ffff037224 */ /* 0x000fe400078e0a02 */
[----:B------:R-:W-:Y:S02]  /*3140*/  IMAD R45, R35, R2, R0 ;  /* 0x00000002232d7224 */ /* 0x000fe400078e0200 */
[----:B-1----:R-:W-:-:S02]  /*3150*/  IMAD R0, R3, R21, R10 ;  /* 0x0000001503007224 */ /* 0x002fc400078e020a */
[----:B------:R-:W-:Y:S02]  /*3160*/  @P0 IMAD R14, R12, R4, R15 ;  /* 0x000000040c0e0224 */ /* 0x000fe400078e020f */
[----:B0-----:R-:W-:Y:S02]  /*3170*/  IMAD R2, R0, R27, R11 ;  /* 0x0000001b00027224 */ /* 0x001fe400078e020b */
[----:B------:R-:W-:Y:S02]  /*3180*/  IMAD R45, R45, R26, R14 ;  /* 0x0000001a2d2d7224 */ /* 0x000fe400078e020e */
[----:B------:R-:W-:-:S03]  /*3190*/  IMAD.MOV.U32 R3, RZ, RZ, 0x1 ;  /* 0x00000001ff037424 */ /* 0x000fc600078e00ff */
[----:B------:R-:W-:Y:S02]  /*31a0*/  SEL R44, R2, R45, !P0 ;  /* 0x0000002d022c7207 */ /* 0x000fe40004000000 */
[----:B------:R-:W-:Y:S02]  /*31b0*/  PRMT R0, R3, 0x7610, R0 ;  /* 0x0000761003007816 */ /* 0x000fe40000000000 */
[----:B------:R-:W-:-:S07]  /*31c0*/  SEL R45, R45, R2, !P0 ;  /* 0x000000022d2d7207 */ /* 0x000fce0004000000 */
.L_x_44:
[----:B------:R-:W-:Y:S01]  /*31d0*/  LOP3.LUT P0, RZ, R0, 0xff, RZ, 0xc0, !PT ;  /* 0x000000ff00ff7812 */ /* 0x000fe2000780c0ff */
[----:B------:R-:W-:-:S04]  /*31e0*/  UIMAD.WIDE.U32 UR4, UR41, 0x51eb851f, URZ ;  /* 0x51eb851f290478a5 */ /* 0x000fc8000f8e003f */
[----:B------:R-:W-:-:S04]  /*31f0*/  USHF.R.U32.HI UR4, URZ, 0x4, UR5 ;  /* 0x000000043f047899 */ /* 0x000fc80008011605 */
[----:B------:R-:W-:-:S04]  /*3200*/  UIMAD UR41, UR4, -0x32, UR41 ;  /* 0xffffffce042978a4 */ /* 0x000fc8000f8e0229 */
[----:B------:R-:W-:Y:S08]  /*3210*/  @P0 BRA `(.L_x_47) ;  /* 0xffffffe400640947 */ /* 0x000ff0000383ffff */
[----:B------:R-:W-:Y:S05]  /*3220*/  EXIT ;  /* 0x000000000000794d */ /* 0x000fea0003800000 */
.L_x_4:
        /* <DEDUP_REMOVED lines=26> */
.L_x_49:
        /* <DEDUP_REMOVED lines=14> */
[----:B------:R-:W-:Y:S02]  /*34b0*/  IMAD R5, R7, R23, R10 ;  /* 0x0000001707057224 */ /* 0x000fe400078e020a */
[----:B------:R-:W-:Y:S02]  /*34c0*/  IMAD.MOV.U32 R10, RZ, RZ, 0x1 ;  /* 0x00000001ff0a7424 */ /* 0x000fe400078e00ff */
[----:B------:R-:W-:Y:S01]  /*34d0*/  IMAD.IADD R5, R9, 0x1, R5 ;  /* 0x0000000109057824 */ /* 0x000fe200078e0205 */
[----:B------:R-:W4:Y:S04]  /*34e0*/  LDC R20, c[0x0][0x608] ;  /* 0x00018200ff147b82 */ /* 0x000f280000000800 */
[----:B0-----:R-:W-:-:S02]  /*34f0*/  SHF.R.U64 R12, R8, R24, R5 ;  /* 0x00000018080c7219 */ /* 0x001fc40000001205 */
        /* <DEDUP_REMOVED lines=8> */
[----:B--2---:R-:W-:Y:S01]  /*3580*/  IMAD R24, R13, R7, R4 ;  /* 0x000000070d187224 */ /* 0x004fe200078e0204 */
[----:B------:R2:W3:Y:S06]  /*3590*/  F2I.U32.TRUNC.NTZ R21, R8 ;  /* 0x0000000800157305 */ /* 0x0004ec000020f000 */
[----:B------:R-:W1:Y:S01]  /*35a0*/  LDC R22, c[0x0][0x600] ;  /* 0x00018000ff167b82 */ /* 0x000e620000000800 */
[-CC-:B----4-:R-:W-:Y:S02]  /*35b0*/  SHF.R.U64 R15, R12, R20.reuse, R5.reuse ;  /* 0x000000140c0f7219 */ /* 0x190fe40000001205 */
[----:B------:R-:W-:Y:S01]  /*35c0*/  SHF.R.U32.HI R4, RZ, R20, R5 ;  /* 0x00000014ff047219 */ /* 0x000fe20000011605 */
[----:B------:R-:W-:-:S04]  /*35d0*/  IMAD.MOV.U32 R20, RZ, RZ, -0x1 ;  /* 0xffffffffff147424 */ /* 0x000fc800078e00ff */
[----:B------:R-:W4:Y:S01]  /*35e0*/  LDC R28, c[0x0][0x648] ;  /* 0x00019200ff1c7b82 */ /* 0x000f220000000800 */
[-C--:B0-----:R-:W-:Y:S02]  /*35f0*/  SHF.L.U32 R7, R20, R25.reuse, RZ ;  /* 0x0000001914077219 */ /* 0x081fe400000006ff */
[-CC-:B------:R-:W-:Y:S02]  /*3600*/  SHF.R.U64 R20, R15, R25.reuse, R4.reuse ;  /* 0x000000190f147219 */ /* 0x180fe40000001204 */
[-C--:B------:R-:W-:Y:S02]  /*3610*/  SHF.R.U32.HI R5, RZ, R25.reuse, R4 ;  /* 0x00000019ff057219 */ /* 0x080fe40000011604 */
[----:B------:R-:W-:Y:S01]  /*3620*/  SHF.L.U32 R25, R10, R25, RZ ;  /* 0x000000190a197219 */ /* 0x000fe200000006ff */
[----:B------:R-:W0:Y:S01]  /*3630*/  LDC R29, c[0x0][0x638] ;  /* 0x00018e00ff1d7b82 */ /* 0x000e220000000800 */
[----:B------:R-:W-:Y:S01]  /*3640*/  LOP3.LUT R30, RZ, R7, RZ, 0x33, !PT ;  /* 0x00000007ff1e7212 */ /* 0x000fe200078e33ff */
[----:B------:R-:W-:-:S06]  /*3650*/  IMAD.MOV.U32 R4, RZ, RZ, R20 ;  /* 0x000000ffff047224 */ /* 0x000fcc00078e0014 */
        /* <DEDUP_REMOVED lines=12> */
.L_x_50:
[----:B------:R-:W-:Y:S01]  /*3720*/  ISETP.NE.AND P0, PT, R19, 0x1, PT ;  /* 0x000000011300780c */ /* 0x000fe20003f05270 */
[----:B-1----:R-:W-:Y:S01]  /*3730*/  VIADD R9, R22, 0xffffffff ;  /* 0xffffffff16097836 */ /* 0x002fe20000000000 */
[----:B----4-:R-:W-:Y:S01]  /*3740*/  SHF.R.U64 R5, R4, R28, R5 ;  /* 0x0000001c04057219 */ /* 0x010fe20000001205 */
[----:B------:R-:W-:Y:S01]  /*3750*/  IMAD.MOV R21, RZ, RZ, -R21 ;  /* 0x000000ffff157224 */ /* 0x000fe200078e0a15 */
[----:B------:R-:W-:Y:S01]  /*3760*/  LOP3.LUT R4, R15, R30, RZ, 0xc0, !PT ;  /* 0x0000001e0f047212 */ /* 0x000fe200078ec0ff */
[----:B------:R-:W-:Y:S02]  /*3770*/  IMAD.MOV.U32 R8, RZ, RZ, 0x1 ;  /* 0x00000001ff087424 */ /* 0x000fe400078e00ff */
[----:B------:R-:W-:Y:S02]  /*3780*/  IMAD.MOV R7, RZ, RZ, -R5 ;  /* 0x000000ffff077224 */ /* 0x000fe400078e0a05 */
[----:B------:R-:W-:Y:S01]  /*3790*/  IMAD R13, R25, R5, R4 ;  /* 0x00000005190d7224 */ /* 0x000fe200078e0204 */
[----:B------:R-:W-:Y:S01]  /*37a0*/  LOP3.LUT R5, R12, R9, RZ, 0xc0, !PT ;  /* 0x000000090c057212 */ /* 0x000fe200078ec0ff */
[----:B0-----:R-:W-:-:S02]  /*37b0*/  IMAD R4, R7, R29, R20 ;  /* 0x0000001d07047224 */ /* 0x001fc400078e0214 */
[----:B------:R-:W-:Y:S02]  /*37c0*/  @P0 IMAD R24, R23, R21, R6 ;  /* 0x0000001517180224 */ /* 0x000fe400078e0206 */
[----:B------:R-:W-:Y:S02]  /*37d0*/  IMAD R4, R4, R22, R5 ;  /* 0x0000001604047224 */ /* 0x000fe400078e0205 */
[----:B------:R-:W-:Y:S02]  /*37e0*/  IMAD R13, R13, R31, R24 ;  /* 0x0000001f0d0d7224 */ /* 0x000fe400078e0218 */
[----:B------:R-:W-:-:S03]  /*37f0*/  IMAD.MOV.U32 R7, RZ, RZ, R14 ;  /* 0x000000ffff077224 */ /* 0x000fc600078e000e */
[----:B------:R-:W-:Y:S02]  /*3800*/  SEL R20, R4, R13, !P0 ;  /* 0x0000000d04147207 */ /* 0x000fe40004000000 */
[----:B------:R-:W-:-:S07]  /*3810*/  SEL R13, R13, R4, !P0 ;  /* 0x000000040d0d7207 */ /* 0x000fce0004000000 */
.L_x_48:
[----:B------:R-:W-:-:S08]  /*3820*/  NOP ;  /* 0x0000000000007918 */ /* 0x000fd00000000000 */
[----:B------:R-:W0:-:S00]  /*3830*/  USETMAXREG.DEALLOC.CTAPOOL 0x28 ;  /* 0x00000028000079c8 */ /* 0x000e0000080e0500 */
[----:B0-----:R-:W-:-:S13]  /*3840*/  ISETP.NE.AND P0, PT, R0, RZ, PT ;  /* 0x000000ff0000720c */ /* 0x001fda0003f05270 */
[----:B------:R-:W-:Y:S05]  /*3850*/  @P0 EXIT ;  /* 0x000000000000094d */ /* 0x000fea0003800000 */
[----:B------:R-:W-:Y:S01]  /*3860*/  LOP3.LUT P0, RZ, R8, 0xff, RZ, 0xc0, !PT ;  /* 0x000000ff08ff7812 */ /* 0x000fe2000780c0ff */
[----:B------:R-:W-:Y:S02]  /*3870*/  IMAD.MOV.U32 R0, RZ, RZ, 0x1 ;  /* 0x00000001ff007424 */ /* 0x000fe400078e00ff */
[----:B------:R-:W-:-:S10]  /*3880*/  IMAD.MOV.U32 R11, RZ, RZ, RZ ;  /* 0x000000ffff0b7224 */ /* 0x000fd400078e00ff */
[----:B------:R-:W-:Y:S05]  /*3890*/  @!P0 BRA `(.L_x_51) ;  /* 0x0000000c001c8947 */ /* 0x000fea0003800000 */
[----:B------:R-:W0:Y:S01]  /*38a0*/  LDC R0, c[0x0][0x28c] ;  /* 0x0000a300ff007b82 */ /* 0x000e220000000800 */
[----:B------:R-:W-:Y:S01]  /*38b0*/  LOP3.LUT P0, RZ, R2, 0x1f, RZ, 0xc0, !PT ;  /* 0x0000001f02ff7812 */ /* 0x000fe2000780c0ff */
[----:B------:R-:W-:Y:S01]  /*38c0*/  ULDC UR5, c[0x0][0x658] ;  /* 0x0001960000057ab9 */ /* 0x000fe20000000800 */
[----:B------:R-:W-:Y:S01]  /*38d0*/  UMOV UR6, 0xffffffff ;  /* 0xffffffff00067882 */ /* 0x000fe20000000000 */
[----:B------:R-:W-:Y:S01]  /*38e0*/  BSSY B0, `(.L_x_51) ;  /* 0x00000c2000007945 */ /* 0x000fe20003800000 */
[----:B------:R-:W-:Y:S01]  /*38f0*/  USHF.L.U32 UR6, UR6, UR5, URZ ;  /* 0x0000000506067299 */ /* 0x000fe2000800063f */
[C---:B------:R-:W-:Y:S01]  /*3900*/  ISETP.NE.AND P2, PT, R3.reuse, RZ, PT ;  /* 0x000000ff0300720c */ /* 0x040fe20003f45270 */
[----:B------:R-:W-:Y:S01]  /*3910*/  IMAD.MOV.U32 R12, RZ, RZ, 0x1 ;  /* 0x00000001ff0c7424 */ /* 0x000fe200078e00ff */
[----:B------:R-:W-:Y:S01]  /*3920*/  ISETP.NE.OR P0, PT, R3, RZ, !P0 ;  /* 0x000000ff0300720c */ /* 0x000fe20004705670 */
[----:B------:R-:W-:Y:S01]  /*3930*/  IMAD.MOV.U32 R11, RZ, RZ, RZ ;  /* 0x000000ffff0b7224 */ /* 0x000fe200078e00ff */
[----:B------:R-:W-:Y:S01]  /*3940*/  LOP3.LUT R10, R18, 0x2, RZ, 0xfc, !PT ;  /* 0x00000002120a7812 */ /* 0x000fe200078efcff */
[----:B------:R-:W-:Y:S01]  /*3950*/  ULDC UR4, c[0x0][0x600] ;  /* 0x0001800000047ab9 */ /* 0x000fe20000000800 */
[----:B------:R-:W-:Y:S01]  /*3960*/  UMOV UR7, 0x1 ;  /* 0x0000000100077882 */ /* 0x000fe20000000000 */
[----:B------:R-:W-:-:S02]  /*3970*/  UIADD3 UR15, UR4, -0x1, URZ ;  /* 0xffffffff040f7890 */ /* 0x000fc4000fffe03f */
[----:B------:R-:W-:Y:S02]  /*3980*/  USHF.L.U32 UR17, UR7, UR5, URZ ;  /* 0x0000000507117299 */ /* 0x000fe4000800063f */
[----:B------:R-:W-:Y:S01]  /*3990*/  ULOP3.LUT UR16, URZ, UR6, URZ, 0x33, !UPT ;  /* 0x000000063f107292 */ /* 0x000fe2000f8e333f */
[----:B------:R-:W-:Y:S01]  /*39a0*/  ULDC.64 UR20, c[0x0][0x198] ;  /* 0x0000660000147ab9 */ /* 0x000fe20000000a00 */
[----:B0-----:R-:W-:-:S05]  /*39b0*/  VIADD R0, R0, 0xf ;  /* 0x0000000f00007836 */ /* 0x001fca0000000000 */
[----:B------:R-:W-:-:S04]  /*39c0*/  SHF.R.S32.HI R5, RZ, 0x1f, R0 ;  /* 0x0000001fff057819 */ /* 0x000fc80000011400 */
[----:B------:R-:W-:Y:S01]  /*39d0*/  LEA.HI R5, R5, R0, RZ, 0x4 ;  /* 0x0000000005057211 */ /* 0x000fe200078f20ff */
[----:B------:R-:W-:-:S03]  /*39e0*/  IMAD.MOV.U32 R0, RZ, RZ, 0x1 ;  /* 0x00000001ff007424 */ /* 0x000fc600078e00ff */
[----:B------:R-:W-:-:S05]  /*39f0*/  SHF.R.S32.HI R8, RZ, 0x4, R5 ;  /* 0x00000004ff087819 */ /* 0x000fca0000011405 */
[----:B------:R-:W-:-:S07]  /*3a00*/  VIADD R9, R8, 0x1 ;  /* 0x0000000108097836 */ /* 0x000fce0000000000 */
.L_x_63:
[----:B------:R-:W-:-:S03]  /*3a10*/  UMOV UR4, 0xffffffff ;  /* 0xffffffff00047882 */ /* 0x000fc60000000000 */
[----:B------:R-:W-:Y:S05]  /*3a20*/  BRA.DIV UR4, `(.L_x_52) ;  /* 0x0000002a041c7947 */ /* 0x000fea000b800000 */
[----:B------:R-:W-:-:S13]  /*3a30*/  ELECT P6, URZ, PT ;  /* 0x00000000003f782f */ /* 0x000fda00038c0000 */
.L_x_120:
[----:B------:R-:W0:Y:S01]  /*3a40*/  LDC R2, c[0x0][0x28c] ;  /* 0x0000a300ff027b82 */ /* 0x000e220000000800 */
[----:B------:R-:W-:Y:S01]  /*3a50*/  BSSY B1, `(.L_x_53) ;  /* 0x0000037000017945 */ /* 0x000fe20003800000 */
[----:B0-----:R-:W-:-:S13]  /*3a60*/  ISETP.LT.OR P6, PT, R2, 0x1, !P6 ;  /* 0x000000010200780c */ /* 0x001fda00077c1670 */
[----:B------:R-:W-:Y:S05]  /*3a70*/  @P6 BRA `(.L_x_54) ;  /* 0x0000000000d06947 */ /* 0x000fea0003800000 */
[----:B------:R-:W-:Y:S02]  /*3a80*/  IMAD.SHL.U32 R20, R20, 0x10, RZ ;  /* 0x0000001014147824 */ /* 0x000fe400078e00ff */
[----:B------:R-:W-:Y:S02]  /*3a90*/  IMAD.SHL.U32 R13, R13, 0x80, RZ ;  /* 0x000000800d0d7824 */ /* 0x000fe400078e00ff */
[----:B------:R-:W-:Y:S02]  /*3aa0*/  IMAD.MOV.U32 R21, RZ, RZ, RZ ;  /* 0x000000ffff157224 */ /* 0x000fe400078e00ff */
[----:B------:R-:W-:Y:S02]  /*3ab0*/  IMAD.MOV.U32 R2, RZ, RZ, R9 ;  /* 0x000000ffff027224 */ /* 0x000fe400078e0009 */
[----:B------:R-:W-:Y:S02]  /*3ac0*/  IMAD.MOV.U32 R3, RZ, RZ, R0 ;  /* 0x000000ffff037224 */ /* 0x000fe400078e0000 */
[----:B------:R-:W-:-:S07]  /*3ad0*/  IMAD.MOV.U32 R4, RZ, RZ, R11 ;  /* 0x000000ffff047224 */ /* 0x000fce00078e000b */
.L_x_58:
[----:B------:R-:W0:Y:S01]  /*3ae0*/  S2R R6, SR_CgaCtaId ;  /* 0x0000000000067919 */ /* 0x000e220000008800 */
[----:B------:R-:W-:-:S04]  /*3af0*/  MOV R5, 0x400 ;  /* 0x0000040000057802 */ /* 0x000fc80000000f00 */
[----:B0-----:R-:W-:Y:S02]  /*3b00*/  LEA R15, R6, R5, 0x18 ;  /* 0x00000005060f7211 */ /* 0x001fe400078ec0ff */
[----:B------:R-:W-:Y:S01]  /*3b10*/  SHF.L.U32 R5, R3, 0x1f, RZ ;  /* 0x0000001f03057819 */ /* 0x000fe200000006ff */
[----:B------:R-:W0:Y:S02]  /*3b20*/  @!P2 LDC R6, c[0x0][0x500] ;  /* 0x00014000ff06ab82 */ /* 0x000e240000000800 */
[----:B------:R-:W-:-:S04]  /*3b30*/  IMAD R14, R4, 0x8, R15 ;  /* 0x00000008040e7824 */ /* 0x000fc800078e020f */
[----:B------:R-:W1:Y:S02]  /*3b40*/  SYNCS.PHASECHK.TRANS64.TRYWAIT P1, [R14+URZ+0x190], R5 ;  /* 0x000190050e0075a7 */ /* 0x000e64000802017f */
[----:B-1----:R-:W-:Y:S05]  /*3b50*/  @!P1 BRA `(.L_x_55) ;  /* 0x0000002400f09947 */ /* 0x002fea0003800000 */
.L_x_121:
[----:B-1----:R-:W-:Y:S01]  /*3b60*/  PRMT R5, R10, 0x9910, RZ ;  /* 0x000099100a057816 */ /* 0x002fe200000000ff */
[----:B0-----:R0:W-:Y:S03]  /*3b70*/  @!P2 SYNCS.ARRIVE.TRANS64 RZ, [R14+URZ], R6 ;  /* 0x000000060effa9a7 */ /* 0x0011e6000800003f */
[----:B------:R-:W-:-:S13]  /*3b80*/  ISETP.NE.AND P1, PT, R5, 0x2, PT ;  /* 0x000000020500780c */ /* 0x000fda0003f25270 */
[----:B0-----:R-:W-:Y:S05]  /*3b90*/  @P1 BRA `(.L_x_56) ;  /* 0x0000000000041947 */ /* 0x001fea0003800000 */
[----:B------:R-:W-:Y:S01]  /*3ba0*/  BPT.TRAP 0x1 ;  /* 0x000000040000795c */ /* 0x000fe20000300000 */
.L_x_56:
[----:B------:R-:W-:Y:S05]  /*3bb0*/  @P0 BRA `(.L_x_57) ;  /* 0x0000000000040947 */ /* 0x000fea0003800000 */
[----:B------:R-:W-:Y:S01]  /*3bc0*/  BPT.TRAP 0x1 ;  /* 0x000000040000795c */ /* 0x000fe20000300000 */
.L_x_57:
[--C-:B------:R-:W-:Y:S01]  /*3bd0*/  IMAD R5, R4, 0x1000, R15.reuse ;  /* 0x0000100004057824 */ /* 0x100fe200078e020f */
[----:B------:R-:W-:Y:S01]  /*3be0*/  R2UR UR9, R14 ;  /* 0x000000000e0972ca */ /* 0x000fe200000e0000 */
[----:B------:R-:W-:Y:S01]  /*3bf0*/  IMAD R15, R4, 0x200, R15 ;  /* 0x00000200040f7824 */ /* 0x000fe200078e020f */
[----:B------:R-:W-:Y:S01]  /*3c00*/  UIADD3 UR4, UP0, UR20, 0xf0, URZ ;  /* 0x000000f014047890 */ /* 0x000fe2000ff1e03f */
[----:B------:R-:W-:Y:S01]  /*3c10*/  VIADD R2, R2, 0xffffffff ;  /* 0xffffffff02027836 */ /* 0x000fe20000000000 */
[----:B------:R-:W-:Y:S01]  /*3c20*/  R2UR UR5, R5 ;  /* 0x00000000050572ca */ /* 0x000fe200000e0000 */
[----:B------:R-:W-:Y:S01]  /*3c30*/  UIADD3 UR22, UP1, UR20, 0x1f0, URZ ;  /* 0x000001f014167890 */ /* 0x000fe2000ff3e03f */
[----:B------:R-:W-:Y:S01]  /*3c40*/  R2UR UR8, R15 ;  /* 0x000000000f0872ca */ /* 0x000fe200000e0000 */
[----:B------:R-:W-:Y:S01]  /*3c50*/  VIADD R4, R4, 0x1 ;  /* 0x0000000104047836 */ /* 0x000fe20000000000 */
[----:B------:R-:W-:Y:S01]  /*3c60*/  R2UR UR11, R13 ;  /* 0x000000000d0b72ca */ /* 0x000fe200000e0000 */
[----:B------:R-:W-:Y:S01]  /*3c70*/  UIADD3.X UR23, URZ, UR21, URZ, UP1, !UPT ;  /* 0x000000153f177290 */ /* 0x000fe20008ffe43f */
[----:B------:R-:W-:Y:S01]  /*3c80*/  R2UR UR10, R21 ;  /* 0x00000000150a72ca */ /* 0x000fe200000e0000 */
[----:B------:R-:W-:Y:S01]  /*3c90*/  UMOV UR6, 0x0 ;  /* 0x0000000000067882 */ /* 0x000fe20000000000 */
[----:B------:R-:W-:Y:S01]  /*3ca0*/  R2UR UR12, R7 ;  /* 0x00000000070c72ca */ /* 0x000fe200000e0000 */
[----:B------:R-:W-:Y:S01]  /*3cb0*/  UMOV UR7, 0x10000000 ;  /* 0x1000000000077882 */ /* 0x000fe20000000000 */
[----:B------:R-:W-:Y:S01]  /*3cc0*/  R2UR UR18, R20 ;  /* 0x00000000141272ca */ /* 0x000fe200000e0000 */
[----:B------:R-:W-:Y:S01]  /*3cd0*/  VIADD R21, R21, 0x10 ;  /* 0x0000001015157836 */ /* 0x000fe20000000000 */
[----:B------:R-:W-:Y:S01]  /*3ce0*/  ISETP.GT.AND P3, PT, R2, 0x1, PT ;  /* 0x000000010200780c */ /* 0x000fe20003f64270 */
[----:B------:R-:W-:Y:S01]  /*3cf0*/  UIADD3 UR13, UR5, 0x400, URZ ;  /* 0x00000400050d7890 */ /* 0x000fe2000fffe03f */
[----:B------:R-:W-:Y:S01]  /*3d00*/  ISETP.NE.AND P1, PT, R4, 0x32, PT ;  /* 0x000000320400780c */ /* 0x000fe20003f25270 */
[----:B------:R-:W-:-:S02]  /*3d10*/  UIADD3.X UR5, URZ, UR21, URZ, UP0, !UPT ;  /* 0x000000153f057290 */ /* 0x000fc400087fe43f */
[----:B------:R-:W-:Y:S01]  /*3d20*/  UIADD3 UR14, UR8, 0x32400, URZ ;  /* 0x00032400080e7890 */ /* 0x000fe2000fffe03f */
[----:B------:R-:W-:Y:S02]  /*3d30*/  SEL R6, RZ, 0x1, P1 ;  /* 0x00000001ff067807 */ /* 0x000fe40000800000 */
[----:B------:R-:W-:Y:S01]  /*3d40*/  UMOV UR8, UR13 ;  /* 0x0000000d00087c82 */ /* 0x000fe20008000000 */
[----:B------:R-:W-:Y:S02]  /*3d50*/  SEL R4, R4, RZ, P1 ;  /* 0x000000ff04047207 */ /* 0x000fe40000800000 */
[----:B------:R-:W-:Y:S01]  /*3d60*/  LOP3.LUT R3, R3, R6, RZ, 0x3c, !PT ;  /* 0x0000000603037212 */ /* 0x000fe200078e3cff */
[----:B------:R0:W-:Y:S02]  /*3d70*/  UTMALDG.3D [UR8], [UR4], desc[UR6] ;  /* 0x00000608040075b4 */ /* 0x0001e40008011000 */
[----:B0-----:R-:W-:Y:S01]  /*3d80*/  UMOV UR8, UR14 ;  /* 0x0000000e00087c82 */ /* 0x001fe20008000000 */
[----:B------:R-:W-:-:S02]  /*3d90*/  UMOV UR11, UR18 ;  /* 0x00000012000b7c82 */ /* 0x000fc40008000000 */
[----:B------:R0:W-:Y:S02]  /*3da0*/  UTMALDG.3D [UR8], [UR22], desc[UR6] ;  /* 0x00000608160075b4 */ /* 0x0001e40008011000 */
[----:B0-----:R-:W-:Y:S05]  /*3db0*/  @P3 BRA `(.L_x_58) ;  /* 0xfffffffc00483947 */ /* 0x001fea000383ffff */
.L_x_54:
[----:B------:R-:W-:Y:S05]  /*3dc0*/  BSYNC B1 ;  /* 0x0000000000017941 */ /* 0x000fea0003800000 */
.L_x_53:
[----:B------:R-:W-:Y:S01]  /*3dd0*/  LOP3.LUT P3, RZ, R12, 0xff, RZ, 0xc0, !PT ;  /* 0x000000ff0cff7812 */ /* 0x000fe2000786c0ff */
[----:B------:R-:W-:Y:S01]  /*3de0*/  IMAD.IADD R4, R8, 0x1, R11 ;  /* 0x0000000108047824 */ /* 0x000fe200078e020b */
[----:B------:R-:W-:Y:S01]  /*3df0*/  IADD3 R16, P4, R16, UR36, RZ ;  /* 0x0000002410107c10 */ /* 0x000fe2000ff9e0ff */
[----:B------:R-:W-:Y:S01]  /*3e00*/  ULDC.64 UR4, c[0x0][0x650] ;  /* 0x0001940000047ab9 */ /* 0x000fe20000000a00 */
[----:B------:R-:W-:Y:S01]  /*3e10*/  BSSY B1, `(.L_x_59) ;  /* 0x000006c000017945 */ /* 0x000fe20003800000 */
[----:B------:R-:W-:Y:S01]  /*3e20*/  IMAD.MOV.U32 R13, RZ, RZ, -0x1 ;  /* 0xffffffffff0d7424 */ /* 0x000fe200078e00ff */
[----:B------:R-:W-:Y:S01]  /*3e30*/  ISETP.GT.U32.AND P1, PT, R4, 0x31, PT ;  /* 0x000000310400780c */ /* 0x000fe20003f24070 */
[----:B------:R-:W-:Y:S01]  /*3e40*/  IMAD.MOV.U32 R20, RZ, RZ, -0x1 ;  /* 0xffffffffff147424 */ /* 0x000fe200078e00ff */
[----:B------:R-:W-:Y:S01]  /*3e50*/  IADD3.X R17, R17, UR42, RZ, P4, !PT ;  /* 0x0000002a11117c10 */ /* 0x000fe2000a7fe4ff */
[----:B------:R-:W-:Y:S01]  /*3e60*/  IMAD.MOV.U32 R7, RZ, RZ, -0x1 ;  /* 0xffffffffff077424 */ /* 0x000fe200078e00ff */
[----:B------:R-:W-:-:S02]  /*3e70*/  ISETP.LT.U32.AND P1, PT, R8, 0x32, P1 ;  /* 0x000000320800780c */ /* 0x000fc40000f21070 */
[----:B------:R-:W-:Y:S01]  /*3e80*/  PRMT R12, RZ, 0x7610, R12 ;  /* 0x00007610ff0c7816 */ /* 0x000fe2000000000c */
[----:B------:R-:W0:Y:S01]  /*3e90*/  @P3 S2R R3, SR_CgaCtaId ;  /* 0x0000000000033919 */ /* 0x000e220000008800 */
[----:B------:R-:W-:-:S04]  /*3ea0*/  @P3 MOV R2, 0x400 ;  /* 0x0000040000023802 */ /* 0x000fc80000000f00 */
[----:B0-----:R-:W-:Y:S01]  /*3eb0*/  @P3 LEA R5, R3, R2, 0x18 ;  /* 0x0000000203053211 */ /* 0x001fe200078ec0ff */
[----:B------:R-:W-:-:S03]  /*3ec0*/  IMAD.WIDE.U32 R2, R4, 0x51eb851f, RZ ;  /* 0x51eb851f04027825 */ /* 0x000fc600078e00ff */
[----:B------:R0:W-:Y:S01]  /*3ed0*/  @P3 SYNCS.ARRIVE.TRANS64.A1T0 RZ, [R5+URZ+0x338], RZ ;  /* 0x000338ff05ff39a7 */ /* 0x0001e2000810003f */
[----:B------:R-:W-:Y:S02]  /*3ee0*/  ISETP.GE.U32.AND P3, PT, R8, 0x32, PT ;  /* 0x000000320800780c */ /* 0x000fe40003f66070 */
[----:B------:R-:W-:Y:S02]  /*3ef0*/  PRMT R2, RZ, 0x7610, R2 ;  /* 0x00007610ff027816 */ /* 0x000fe40000000002 */
[----:B0-----:R-:W-:Y:S02]  /*3f00*/  SHF.R.U32.HI R5, RZ, 0x4, R3 ;  /* 0x00000004ff057819 */ /* 0x001fe40000011603 */
[----:B------:R-:W-:Y:S02]  /*3f10*/  SEL R3, RZ, 0x1, !P1 ;  /* 0x00000001ff037807 */ /* 0x000fe40004800000 */
[----:B------:R-:W-:Y:S01]  /*3f20*/  ISETP.GE.U32.AND P1, PT, R16, UR4, PT ;  /* 0x0000000410007c0c */ /* 0x000fe2000bf26070 */
[----:B------:R-:W-:Y:S01]  /*3f30*/  IMAD R11, R5, -0x32, R4 ;  /* 0xffffffce050b7824 */ /* 0x000fe200078e0204 */
[----:B------:R-:W-:-:S02]  /*3f40*/  LOP3.LUT R0, R0, R3, RZ, 0x3c, !PT ;  /* 0x0000000300007212 */ /* 0x000fc400078e3cff */
[----:B------:R-:W-:Y:S02]  /*3f50*/  ISETP.GE.U32.AND.EX P1, PT, R17, UR5, PT, P1 ;  /* 0x0000000511007c0c */ /* 0x000fe4000bf26110 */
[----:B------:R-:W-:-:S11]  /*3f60*/  @P3 LOP3.LUT R0, R0, 0x1, R5, 0x78, !PT ;  /* 0x0000000100003812 */ /* 0x000fd600078e7805 */
[----:B------:R-:W-:Y:S05]  /*3f70*/  @P1 BRA `(.L_x_60) ;  /* 0x0000000400541947 */ /* 0x000fea0003800000 */
[----:B------:R-:W-:Y:S01]  /*3f80*/  ULDC.64 UR4, c[0x0][0x628] ;  /* 0x00018a0000047ab9 */ /* 0x000fe20000000a00 */
[----:B------:R-:W0:Y:S01]  /*3f90*/  S2R R14, SR_CTAID.X ;  /* 0x00000000000e7919 */ /* 0x000e220000002500 */
[----:B------:R-:W-:Y:S01]  /*3fa0*/  ISETP.NE.U32.AND P1, PT, RZ, UR4, PT ;  /* 0x00000004ff007c0c */ /* 0x000fe2000bf25070 */
[----:B------:R-:W-:Y:S01]  /*3fb0*/  ULDC UR7, c[0x0][0x630] ;  /* 0x00018c0000077ab9 */ /* 0x000fe20000000800 */
[----:B------:R-:W-:Y:S01]  /*3fc0*/  IMAD.MOV.U32 R2, RZ, RZ, R16 ;  /* 0x000000ffff027224 */ /* 0x000fe200078e0010 */
[----:B------:R-:W1:Y:S01]  /*3fd0*/  S2R R13, SR_CTAID.Y ;  /* 0x00000000000d7919 */ /* 0x000e620000002600 */
[----:B------:R-:W-:Y:S01]  /*3fe0*/  ISETP.NE.AND.EX P1, PT, RZ, UR5, PT, P1 ;  /* 0x00000005ff007c0c */ /* 0x000fe2000bf25310 */
[----:B------:R-:W-:-:S12]  /*3ff0*/  IMAD.MOV.U32 R3, RZ, RZ, R17 ;  /* 0x000000ffff037224 */ /* 0x000fd800078e0011 */
[----:B------:R-:W-:Y:S05]  /*4000*/  @!P1 BRA `(.L_x_61) ;  /* 0x0000000000289947 */ /* 0x000fea0003800000 */
[----:B------:R-:W-:Y:S02]  /*4010*/  ULDC UR6, c[0x0][0x634] ;  /* 0x00018d0000067ab9 */ /* 0x000fe40000000800 */
[----:B------:R-:W-:-:S05]  /*4020*/  IADD3 R7, P1, R16, UR6, RZ ;  /* 0x0000000610077c10 */ /* 0x000fca000ff3e0ff */
[----:B------:R-:W-:-:S04]  /*4030*/  IMAD.X R15, RZ, RZ, R17, P1 ;  /* 0x000000ffff0f7224 */ /* 0x000fc800008e0611 */
[----:B------:R-:W-:-:S04]  /*4040*/  IMAD.WIDE.U32 R4, R15, UR4, RZ ;  /* 0x000000040f047c25 */ /* 0x000fc8000f8e00ff */
[----:B------:R-:W-:-:S04]  /*4050*/  IMAD.WIDE.U32 R4, P1, R7, UR5, R4 ;  /* 0x0000000507047c25 */ /* 0x000fc8000f820004 */
[----:B------:R-:W-:-:S04]  /*4060*/  IMAD.WIDE.U32 R6, R7, UR4, RZ ;  /* 0x0000000407067c25 */ /* 0x000fc8000f8e00ff */
[----:B------:R-:W-:Y:S01]  /*4070*/  IMAD.X R3, RZ, RZ, RZ, P1 ;  /* 0x000000ffff037224 */ /* 0x000fe200008e06ff */
[----:B------:R-:W-:Y:S01]  /*4080*/  IADD3 RZ, P1, R7, R4, RZ ;  /* 0x0000000407ff7210 */ /* 0x000fe20007f3e0ff */
[----:B------:R-:W-:-:S04]  /*4090*/  IMAD.MOV.U32 R2, RZ, RZ, R5 ;  /* 0x000000ffff027224 */ /* 0x000fc800078e0005 */
[----:B------:R-:W-:-:S08]  /*40a0*/  IMAD.WIDE.U32.X R2, R15, UR5, R2, P1 ;  /* 0x000000050f027c25 */ /* 0x000fd000088e0402 */
.L_x_61:
[--C-:B------:R-:W-:Y:S01]  /*40b0*/  SHF.R.U64 R6, R2, UR7, R3.reuse ;  /* 0x0000000702067c19 */ /* 0x100fe20008001203 */
[----:B------:R-:W-:Y:S01]  /*40c0*/  ULDC.64 UR4, c[0x0][0x620] ;  /* 0x0001880000047ab9 */ /* 0x000fe20000000a00 */
[----:B------:R-:W-:Y:S01]  /*40d0*/  SHF.R.U32.HI R2, RZ, UR7, R3 ;  /* 0x00000007ff027c19 */ /* 0x000fe20008011603 */
[----:B------:R-:W2:Y:S01]  /*40e0*/  LDC R25, c[0x0][0x144] ;  /* 0x00005100ff197b82 */ /* 0x000ea20000000800 */
[----:B------:R-:W-:Y:S01]  /*40f0*/  IADD3 R5, P1, RZ, -R6, RZ ;  /* 0x80000006ff057210 */ /* 0x000fe20007f3e0ff */
[----:B------:R-:W-:Y:S01]  /*4100*/  ULDC.64 UR8, c[0x0][0x640] ;  /* 0x0001900000087ab9 */ /* 0x000fe20000000a00 */
[----:B0-----:R-:W-:Y:S01]  /*4110*/  I2FP.F32.U32 R7, R14 ;  /* 0x0000000e00077245 */ /* 0x001fe20000201000 */
[----:B------:R-:W-:Y:S02]  /*4120*/  ULDC UR6, c[0x0][0x608] ;  /* 0x0001820000067ab9 */ /* 0x000fe40000000800 */
[----:B------:R-:W-:Y:S01]  /*4130*/  IMAD.X R2, RZ, RZ, ~R2, P1 ;  /* 0x000000ffff027224 */ /* 0x000fe200008e0e02 */
[----:B------:R-:W-:Y:S01]  /*4140*/  ISETP.NE.U32.AND P1, PT, RZ, UR8, PT ;  /* 0x00000008ff007c0c */ /* 0x000fe2000bf25070 */
[----:B------:R-:W0:Y:S02]  /*4150*/  LDC R20, c[0x0][0x148] ;  /* 0x00005200ff147b82 */ /* 0x000e240000000800 */
[----:B------:R-:W-:Y:S01]  /*4160*/  IMAD R4, R2, UR4, RZ ;  /* 0x0000000402047c24 */ /* 0x000fe2000f8e02ff */
[----:B------:R-:W-:Y:S01]  /*4170*/  ISETP.NE.AND.EX P1, PT, RZ, UR9, PT, P1 ;  /* 0x00000009ff007c0c */ /* 0x000fe2000bf25310 */
[----:B------:R-:W-:Y:S01]  /*4180*/  IMAD.WIDE.U32 R2, R5, UR4, R16 ;  /* 0x0000000405027c25 */ /* 0x000fe2000f8e0010 */
[----:B------:R-:W-:-:S03]  /*4190*/  ULDC UR4, c[0x0][0x150] ;  /* 0x0000540000047ab9 */ /* 0x000fc60000000800 */
[----:B------:R-:W-:Y:S02]  /*41a0*/  IMAD R5, R5, UR5, R4 ;  /* 0x0000000505057c24 */ /* 0x000fe4000f8e0204 */
[----:B------:R-:W-:Y:S01]  /*41b0*/  FMUL R4, R7, UR4 ;  /* 0x0000000407047c20 */ /* 0x000fe20008400000 */
[----:B------:R-:W-:Y:S01]  /*41c0*/  ULDC UR4, c[0x0][0x618] ;  /* 0x0001860000047ab9 */ /* 0x000fe20000000800 */
[----:B------:R-:W-:Y:S01]  /*41d0*/  ULDC UR5, c[0x0][0x154] ;  /* 0x0000550000057ab9 */ /* 0x000fe20000000800 */
[----:B------:R-:W-:-:S03]  /*41e0*/  IMAD.IADD R3, R3, 0x1, R5 ;  /* 0x0000000103037824 */ /* 0x000fc600078e0205 */
[----:B------:R-:W3:Y:S02]  /*41f0*/  F2I.U32.TRUNC.NTZ R4, R4 ;  /* 0x0000000400047305 */ /* 0x000ee4000020f000 */
[----:B------:R-:W-:Y:S02]  /*4200*/  SHF.R.U64 R7, R2, UR4, R3 ;  /* 0x0000000402077c19 */ /* 0x000fe40008001203 */
[----:B-1----:R-:W-:-:S05]  /*4210*/  I2FP.F32.U32 R2, R13 ;  /* 0x0000000d00027245 */ /* 0x002fca0000201000 */
[----:B------:R-:W-:Y:S01]  /*4220*/  FMUL R22, R2, UR5 ;  /* 0x0000000502167c20 */ /* 0x000fe20008400000 */
[----:B------:R-:W-:Y:S01]  /*4230*/  SHF.R.U32.HI R2, RZ, UR4, R3 ;  /* 0x00000004ff027c19 */ /* 0x000fe20008011603 */
[----:B------:R-:W-:-:S03]  /*4240*/  ULDC UR4, c[0x0][0x658] ;  /* 0x0001960000047ab9 */ /* 0x000fc60000000800 */
[--C-:B------:R-:W-:Y:S01]  /*4250*/  SHF.R.U64 R21, R7, UR6, R2.reuse ;  /* 0x0000000607157c19 */ /* 0x100fe20008001202 */
[----:B------:R-:W1:Y:S01]  /*4260*/  F2I.U32.TRUNC.NTZ R22, R22 ;  /* 0x0000001600167305 */ /* 0x000e62000020f000 */
[----:B------:R-:W-:Y:S01]  /*4270*/  SHF.R.U32.HI R2, RZ, UR6, R2 ;  /* 0x00000006ff027c19 */ /* 0x000fe20008011602 */
[----:B---3--:R-:W-:-:S03]  /*4280*/  IMAD.MOV R4, RZ, RZ, -R4 ;  /* 0x000000ffff047224 */ /* 0x008fc600078e0a04 */
[----:B------:R-:W-:Y:S01]  /*4290*/  SHF.R.U64 R15, R21, UR4, R2 ;  /* 0x00000004150f7c19 */ /* 0x000fe20008001202 */
[----:B--2---:R-:W-:Y:S01]  /*42a0*/  IMAD R14, R25, R4, R14 ;  /* 0x00000004190e7224 */ /* 0x004fe200078e020e */
[----:B------:R-:W-:-:S03]  /*42b0*/  SHF.R.U32.HI R23, RZ, UR4, R2 ;  /* 0x00000004ff177c19 */ /* 0x000fc60008011602 */
[----:B------:R-:W-:Y:S02]  /*42c0*/  IMAD.MOV.U32 R2, RZ, RZ, R15 ;  /* 0x000000ffff027224 */ /* 0x000fe400078e000f */
[----:B------:R-:W-:Y:S01]  /*42d0*/  IMAD.MOV.U32 R3, RZ, RZ, R23 ;  /* 0x000000ffff037224 */ /* 0x000fe200078e0017 */
[----:B-1----:R-:W-:Y:S06]  /*42e0*/  @!P1 BRA `(.L_x_62) ;  /* 0x0000000000289947 */ /* 0x002fec0003800000 */
[----:B------:R-:W-:Y:S02]  /*42f0*/  ULDC UR4, c[0x0][0x64c] ;  /* 0x0001930000047ab9 */ /* 0x000fe40000000800 */
[----:B------:R-:W-:-:S05]  /*4300*/  IADD3 R3, P1, R15, UR4, RZ ;  /* 0x000000040f037c10 */ /* 0x000fca000ff3e0ff */
[----:B------:R-:W-:-:S04]  /*4310*/  IMAD.X R23, RZ, RZ, R23, P1 ;  /* 0x000000ffff177224 */ /* 0x000fc800008e0617 */
[----:B------:R-:W-:-:S04]  /*4320*/  IMAD.WIDE.U32 R4, R23, UR8, RZ ;  /* 0x0000000817047c25 */ /* 0x000fc8000f8e00ff */
[----:B------:R-:W-:-:S04]  /*4330*/  IMAD.WIDE.U32 R4, P1, R3, UR9, R4 ;  /* 0x0000000903047c25 */ /* 0x000fc8000f820004 */
[----:B------:R-:W-:-:S04]  /*4340*/  IMAD.WIDE.U32 R2, R3, UR8, RZ ;  /* 0x0000000803027c25 */ /* 0x000fc8000f8e00ff */
[----:B------:R-:W-:Y:S01]  /*4350*/  IMAD.MOV.U32 R2, RZ, RZ, R5 ;  /* 0x000000ffff027224 */ /* 0x000fe200078e0005 */
[----:B------:R-:W-:Y:S01]  /*4360*/  IADD3 RZ, P3, R3, R4, RZ ;  /* 0x0000000403ff7210 */ /* 0x000fe20007f7e0ff */
[----:B------:R-:W-:-:S04]  /*4370*/  IMAD.X R3, RZ, RZ, RZ, P1 ;  /* 0x000000ffff037224 */ /* 0x000fc800008e06ff */
[----:B------:R-:W-:-:S08]  /*4380*/  IMAD.WIDE.U32.X R2, R23, UR9, R2, P3 ;  /* 0x0000000917027c25 */ /* 0x000fd000098e0402 */
.L_x_62:
[----:B------:R-:W-:Y:S01]  /*4390*/  ISETP.NE.AND P1, PT, R19, 0x1, PT ;  /* 0x000000011300780c */ /* 0x000fe20003f25270 */
[----:B------:R-:W-:Y:S01]  /*43a0*/  ULDC UR4, c[0x0][0x648] ;  /* 0x0001920000047ab9 */ /* 0x000fe20000000800 */
[----:B------:R-:W-:Y:S01]  /*43b0*/  LOP3.LUT R21, R21, UR16, RZ, 0xc0, !PT ;  /* 0x0000001015157c12 */ /* 0x000fe2000f8ec0ff */
[----:B------:R-:W-:Y:S01]  /*43c0*/  IMAD.MOV R22, RZ, RZ, -R22 ;  /* 0x000000ffff167224 */ /* 0x000fe200078e0a16 */
[----:B------:R-:W-:Y:S01]  /*43d0*/  SHF.R.U64 R2, R2, UR4, R3 ;  /* 0x0000000402027c19 */ /* 0x000fe20008001203 */
[----:B------:R-:W-:Y:S01]  /*43e0*/  ULDC UR4, c[0x0][0x638] ;  /* 0x00018e0000047ab9 */ /* 0x000fe20000000800 */
[----:B------:R-:W-:Y:S01]  /*43f0*/  ULDC UR5, c[0x0][0x610] ;  /* 0x0001840000057ab9 */ /* 0x000fe20000000800 */
[----:B------:R-:W-:Y:S02]  /*4400*/  IMAD.MOV.U32 R3, RZ, RZ, 0x1 ;  /* 0x00000001ff037424 */ /* 0x000fe400078e00ff */
[----:B------:R-:W-:Y:S02]  /*4410*/  IMAD.MOV R4, RZ, RZ, -R2 ;  /* 0x000000ffff047224 */ /* 0x000fe400078e0a02 */
[----:B------:R-:W-:Y:S01]  /*4420*/  IMAD R21, R2, UR17, R21 ;  /* 0x0000001102157c24 */ /* 0x000fe2000f8e0215 */
[----:B------:R-:W-:Y:S01]  /*4430*/  LOP3.LUT R2, R7, UR15, RZ, 0xc0, !PT ;  /* 0x0000000f07027c12 */ /* 0x000fe2000f8ec0ff */
[----:B0-----:R-:W-:-:S02]  /*4440*/  @P1 IMAD R14, R20, R22, R13 ;  /* 0x00000016140e1224 */ /* 0x001fc400078e020d */
[----:B------:R-:W-:Y:S01]  /*4450*/  IMAD R15, R4, UR4, R15 ;  /* 0x00000004040f7c24 */ /* 0x000fe2000f8e020f */
[----:B------:R-:W-:Y:S01]  /*4460*/  ULDC UR4, c[0x0][0x600] ;  /* 0x0001800000047ab9 */ /* 0x000fe20000000800 */
[----:B------:R-:W-:Y:S02]  /*4470*/  IMAD R14, R21, UR5, R14 ;  /* 0x00000005150e7c24 */ /* 0x000fe4000f8e020e */
[--C-:B------:R-:W-:Y:S01]  /*4480*/  IMAD R15, R15, UR4, R2.reuse ;  /* 0x000000040f0f7c24 */ /* 0x100fe2000f8e0202 */
[----:B------:R-:W-:Y:S01]  /*4490*/  PRMT R2, R3, 0x7610, R2 ;  /* 0x0000761003027816 */ /* 0x000fe20000000002 */
[----:B------:R-:W-:-:S03]  /*44a0*/  IMAD.MOV.U32 R7, RZ, RZ, R6 ;  /* 0x000000ffff077224 */ /* 0x000fc600078e0006 */
[----:B------:R-:W-:Y:S02]  /*44b0*/  SEL R20, R15, R14, !P1 ;  /* 0x0000000e0f147207 */ /* 0x000fe40004800000 */
[----:B------:R-:W-:-:S07]  /*44c0*/  SEL R13, R14, R15, !P1 ;  /* 0x0000000f0e0d7207 */ /* 0x000fce0004800000 */
.L_x_60:
[----:B------:R-:W-:Y:S05]  /*44d0*/  BSYNC B1 ;  /* 0x0000000000017941 */ /* 0x000fea0003800000 */
.L_x_59:
[----:B------:R-:W-:-:S13]  /*44e0*/  LOP3.LUT P1, RZ, R2, 0xff, RZ, 0xc0, !PT ;  /* 0x000000ff02ff7812 */ /* 0x000fda000782c0ff */
[----:B------:R-:W-:Y:S05]  /*44f0*/  @P1 BRA `(.L_x_63) ;  /* 0xfffffff400441947 */ /* 0x000fea000383ffff */
[----:B------:R-:W-:Y:S05]  /*4500*/  BSYNC B0 ;  /* 0x0000000000007941 */ /* 0x000fea0003800000 */
.L_x_51:
[----:B------:R-:W-:-:S03]  /*4510*/  UMOV UR4, 0xffffffff ;  /* 0xffffffff00047882 */ /* 0x000fc60000000000 */
[----:B------:R-:W-:Y:S05]  /*4520*/  BRA.DIV UR4, `(.L_x_64) ;  /* 0x0000001e04907947 */ /* 0x000fea000b800000 */
[----:B------:R-:W-:-:S13]  /*4530*/  ELECT P6, URZ, PT ;  /* 0x00000000003f782f */ /* 0x000fda00038c0000 */
.L_x_124:
[----:B------:R-:W-:Y:S04]  /*4540*/  BSSY B0, `(.L_x_65) ;  /* 0x00001c9000007945 */ /* 0x000fe80003800000 */
[----:B------:R-:W-:Y:S05]  /*4550*/  @!P6 BRA `(.L_x_66) ;  /* 0x0000001c001ce947 */ /* 0x000fea0003800000 */
[----:B------:R-:W-:-:S04]  /*4560*/  LOP3.LUT R18, R18, 0x2, RZ, 0xfc, !PT ;  /* 0x0000000212127812 */ /* 0x000fc800078efcff */
[----:B------:R-:W-:-:S13]  /*4570*/  ISETP.NE.AND P0, PT, R18, 0x3, PT ;  /* 0x000000031200780c */ /* 0x000fda0003f05270 */
[----:B------:R-:W-:Y:S05]  /*4580*/  @!P0 BRA `(.L_x_67) ;  /* 0x0000000000048947 */ /* 0x000fea0003800000 */
[----:B------:R-:W-:Y:S01]  /*4590*/  BPT.TRAP 0x1 ;  /* 0x000000040000795c */ /* 0x000fe20000300000 */
.L_x_67:
[----:B------:R-:W0:Y:S01]  /*45a0*/  S2R R3, SR_CgaCtaId ;  /* 0x0000000000037919 */ /* 0x000e220000008800 */
[----:B------:R-:W-:Y:S02]  /*45b0*/  MOV R2, 0x400 ;  /* 0x0000040000027802 */ /* 0x000fe40000000f00 */
[----:B------:R-:W-:Y:S02]  /*45c0*/  SHF.L.U32 R4, R0, 0x1f, RZ ;  /* 0x0000001f00047819 */ /* 0x000fe400000006ff */
[----:B0-----:R-:W-:-:S05]  /*45d0*/  LEA R2, R3, R2, 0x18 ;  /* 0x0000000203027211 */ /* 0x001fca00078ec0ff */
[----:B------:R-:W-:-:S04]  /*45e0*/  VIADD R2, R2, 0x190 ;  /* 0x0000019002027836 */ /* 0x000fc80000000000 */
[C---:B------:R-:W-:Y:S02]  /*45f0*/  IMAD R7, R11.reuse, 0x8, R2 ;  /* 0x000000080b077824 */ /* 0x040fe400078e0202 */
[----:B------:R-:W-:Y:S02]  /*4600*/  VIADD R11, R11, 0x1 ;  /* 0x000000010b0b7836 */ /* 0x000fe40000000000 */
[----:B------:R-:W0:Y:S03]  /*4610*/  SYNCS.PHASECHK.TRANS64.TRYWAIT P0, [R7+URZ], R4 ;  /* 0x00000004070075a7 */ /* 0x000e26000800017f */
[----:B------:R-:W-:-:S04]  /*4620*/  ISETP.NE.AND P1, PT, R11, 0x32, PT ;  /* 0x000000320b00780c */ /* 0x000fc80003f25270 */
[----:B------:R-:W-:Y:S02]  /*4630*/  SEL R3, RZ, 0x1, P1 ;  /* 0x00000001ff037807 */ /* 0x000fe40000800000 */
[----:B------:R-:W-:Y:S02]  /*4640*/  SEL R11, R11, RZ, P1 ;  /* 0x000000ff0b0b7207 */ /* 0x000fe40000800000 */
[----:B------:R-:W-:-:S03]  /*4650*/  LOP3.LUT R6, R0, R3, RZ, 0x3c, !PT ;  /* 0x0000000300067212 */ /* 0x000fc600078e3cff */
[----:B------:R-:W-:Y:S01]  /*4660*/  IMAD R8, R11, 0x8, R2 ;  /* 0x000000080b087824 */ /* 0x000fe200078e0202 */
[----:B------:R-:W-:Y:S01]  /*4670*/  SHF.L.U32 R5, R6, 0x1f, RZ ;  /* 0x0000001f06057819 */ /* 0x000fe200000006ff */
[----:B0-----:R-:W-:Y:S06]  /*4680*/  @!P0 BRA `(.L_x_68) ;  /* 0x0000001c00588947 */ /* 0x001fec0003800000 */
.L_x_125:
[----:B------:R-:W1:Y:S01]  /*4690*/  SYNCS.PHASECHK.TRANS64.TRYWAIT P0, [R8+URZ], R5 ;  /* 0x00000005080075a7 */ /* 0x000e62000800017f */
[----:B------:R-:W-:-:S05]  /*46a0*/  VIADD R0, R11, 0x1 ;  /* 0x000000010b007836 */ /* 0x000fca0000000000 */
[----:B------:R-:W-:-:S04]  /*46b0*/  ISETP.NE.AND P1, PT, R0, 0x32, PT ;  /* 0x000000320000780c */ /* 0x000fc80003f25270 */
[----:B------:R-:W-:Y:S02]  /*46c0*/  SEL R3, RZ, 0x1, P1 ;  /* 0x00000001ff037807 */ /* 0x000fe40000800000 */
[----:B0-----:R-:W-:Y:S02]  /*46d0*/  SEL R7, R0, RZ, P1 ;  /* 0x000000ff00077207 */ /* 0x001fe40000800000 */
[----:B------:R-:W-:-:S03]  /*46e0*/  LOP3.LUT R6, R6, R3, RZ, 0x3c, !PT ;  /* 0x0000000306067212 */ /* 0x000fc600078e3cff */
[----:B------:R-:W-:Y:S01]  /*46f0*/  IMAD R9, R7, 0x8, R2 ;  /* 0x0000000807097824 */ /* 0x000fe200078e0202 */
[----:B------:R-:W-:Y:S01]  /*4700*/  SHF.L.U32 R4, R6, 0x1f, RZ ;  /* 0x0000001f06047819 */ /* 0x000fe200000006ff */
[----:B-1----:R-:W-:Y:S06]  /*4710*/  @!P0 BRA `(.L_x_69) ;  /* 0x0000001c00488947 */ /* 0x002fec0003800000 */
.L_x_126:
[----:B------:R-:W1:Y:S01]  /*4720*/  SYNCS.PHASECHK.TRANS64.TRYWAIT P0, [R9+URZ], R4 ;  /* 0x00000004090075a7 */ /* 0x000e62000800017f */
[----:B------:R-:W-:-:S05]  /*4730*/  VIADD R0, R7, 0x1 ;  /* 0x0000000107007836 */ /* 0x000fca0000000000 */
[----:B------:R-:W-:-:S04]  /*4740*/  ISETP.NE.AND P1, PT, R0, 0x32, PT ;  /* 0x000000320000780c */ /* 0x000fc80003f25270 */
[----:B------:R-:W-:Y:S02]  /*4750*/  SEL R3, RZ, 0x1, P1 ;  /* 0x00000001ff037807 */ /* 0x000fe40000800000 */
[----:B------:R-:W-:Y:S02]  /*4760*/  SEL R7, R0, RZ, P1 ;  /* 0x000000ff00077207 */ /* 0x000fe40000800000 */
[----:B------:R-:W-:-:S03]  /*4770*/  LOP3.LUT R6, R6, R3, RZ, 0x3c, !PT ;  /* 0x0000000306067212 */ /* 0x000fc600078e3cff */
[----:B0-----:R-:W-:Y:S01]  /*4780*/  IMAD R8, R7, 0x8, R2 ;  /* 0x0000000807087824 */ /* 0x001fe200078e0202 */
[----:B------:R-:W-:Y:S01]  /*4790*/  SHF.L.U32 R5, R6, 0x1f, RZ ;  /* 0x0000001f06057819 */ /* 0x000fe200000006ff */
[----:B-1----:R-:W-:Y:S06]  /*47a0*/  @!P0 BRA `(.L_x_70) ;  /* 0x0000001c00388947 */ /* 0x002fec0003800000 */
.L_x_127:
        /* <DEDUP_REMOVED lines=9> */
.L_x_128:
        /* <DEDUP_REMOVED lines=9> */
.L_x_129:
        /* <DEDUP_REMOVED lines=9> */
.L_x_130:
        /* <DEDUP_REMOVED lines=9> */
.L_x_131:
        /* <DEDUP_REMOVED lines=9> */
.L_x_132:
        /* <DEDUP_REMOVED lines=9> */
.L_x_133:
        /* <DEDUP_REMOVED lines=9> */
.L_x_134:
        /* <DEDUP_REMOVED lines=9> */
.L_x_135:
        /* <DEDUP_REMOVED lines=9> */
.L_x_136:
        /* <DEDUP_REMOVED lines=9> */
.L_x_137:
        /* <DEDUP_REMOVED lines=9> */
.L_x_138:
        /* <DEDUP_REMOVED lines=9> */
.L_x_139:
        /* <DEDUP_REMOVED lines=9> */
.L_x_140:
        /* <DEDUP_REMOVED lines=9> */
.L_x_141:
        /* <DEDUP_REMOVED lines=9> */
.L_x_142:
        /* <DEDUP_REMOVED lines=9> */
.L_x_143:
        /* <DEDUP_REMOVED lines=9> */
.L_x_144:
        /* <DEDUP_REMOVED lines=9> */
.L_x_145:
        /* <DEDUP_REMOVED lines=9> */
.L_x_146:
        /* <DEDUP_REMOVED lines=9> */
.L_x_147:
        /* <DEDUP_REMOVED lines=9> */
.L_x_148:
        /* <DEDUP_REMOVED lines=9> */
.L_x_149:
        /* <DEDUP_REMOVED lines=9> */
.L_x_150:
        /* <DEDUP_REMOVED lines=9> */
.L_x_151:
        /* <DEDUP_REMOVED lines=9> */
.L_x_152:
        /* <DEDUP_REMOVED lines=9> */
.L_x_153:
        /* <DEDUP_REMOVED lines=9> */
.L_x_154:
        /* <DEDUP_REMOVED lines=9> */
.L_x_155:
        /* <DEDUP_REMOVED lines=9> */
.L_x_156:
        /* <DEDUP_REMOVED lines=9> */
.L_x_157:
        /* <DEDUP_REMOVED lines=9> */
.L_x_158:
        /* <DEDUP_REMOVED lines=9> */
.L_x_159:
        /* <DEDUP_REMOVED lines=9> */
.L_x_160:
        /* <DEDUP_REMOVED lines=9> */
.L_x_161:
        /* <DEDUP_REMOVED lines=9> */
.L_x_162:
        /* <DEDUP_REMOVED lines=9> */
.L_x_163:
        /* <DEDUP_REMOVED lines=9> */
.L_x_164:
        /* <DEDUP_REMOVED lines=9> */
.L_x_165:
        /* <DEDUP_REMOVED lines=9> */
.L_x_166:
        /* <DEDUP_REMOVED lines=9> */
.L_x_167:
        /* <DEDUP_REMOVED lines=9> */
.L_x_168:
        /* <DEDUP_REMOVED lines=9> */
.L_x_169:
        /* <DEDUP_REMOVED lines=9> */
.L_x_170:
        /* <DEDUP_REMOVED lines=9> */
.L_x_171:
[----:B------:R-:W1:Y:S01]  /*6070*/  SYNCS.PHASECHK.TRANS64.TRYWAIT P0, [R8+URZ], R5 ;  /* 0x00000005080075a7 */ /* 0x000e62000800017f */
[----:B------:R-:W-:-:S05]  /*6080*/  VIADD R0, R7, 0x1 ;  /* 0x0000000107007836 */ /* 0x000fca0000000000 */
[----:B------:R-:W-:-:S04]  /*6090*/  ISETP.NE.AND P1, PT, R0, 0x32, PT ;  /* 0x000000320000780c */ /* 0x000fc80003f25270 */
[----:B------:R-:W-:Y:S02]  /*60a0*/  SEL R3, RZ, 0x1, P1 ;  /* 0x00000001ff037807 */ /* 0x000fe40000800000 */
[----:B------:R-:W-:Y:S02]  /*60b0*/  SEL R7, R0, RZ, P1 ;  /* 0x000000ff00077207 */ /* 0x000fe40000800000 */
[----:B0-----:R-:W-:-:S03]  /*60c0*/  LOP3.LUT R9, R6, R3, RZ, 0x3c, !PT ;  /* 0x0000000306097212 */ /* 0x001fc600078e3cff */
[----:B------:R-:W-:Y:S01]  /*60d0*/  IMAD R11, R7, 0x8, R2 ;  /* 0x00000008070b7824 */ /* 0x000fe200078e0202 */
[----:B------:R-:W-:Y:S01]  /*60e0*/  SHF.L.U32 R6, R9, 0x1f, RZ ;  /* 0x0000001f09067819 */ /* 0x000fe200000006ff */
[----:B-1----:R-:W-:Y:S06]  /*60f0*/  @!P0 BRA `(.L_x_115) ;  /* 0x0000001000688947 */ /* 0x002fec0003800000 */
.L_x_172:
[----:B------:R-:W1:Y:S01]  /*6100*/  SYNCS.PHASECHK.TRANS64.TRYWAIT P0, [R11+URZ], R6 ;  /* 0x000000060b0075a7 */ /* 0x000e62000800017f */
[----:B------:R-:W-:-:S05]  /*6110*/  VIADD R0, R7, 0x1 ;  /* 0x0000000107007836 */ /* 0x000fca0000000000 */
[----:B------:R-:W-:-:S04]  /*6120*/  ISETP.NE.AND P1, PT, R0, 0x32, PT ;  /* 0x000000320000780c */ /* 0x000fc80003f25270 */
[----:B------:R-:W-:Y:S02]  /*6130*/  SEL R4, RZ, 0x1, P1 ;  /* 0x00000001ff047807 */ /* 0x000fe40000800000 */
[----:B------:R-:W-:Y:S02]  /*6140*/  SEL R3, R0, RZ, P1 ;  /* 0x000000ff00037207 */ /* 0x000fe40000800000 */
[----:B------:R-:W-:Y:S01]  /*6150*/  LOP3.LUT R0, R9, R4, RZ, 0x3c, !PT ;  /* 0x0000000409007212 */ /* 0x000fe200078e3cff */
[----:B-1----:R-:W-:Y:S06]  /*6160*/  @!P0 BRA `(.L_x_116) ;  /* 0x0000001000608947 */ /* 0x002fec0003800000 */
.L_x_173:
[----:B------:R-:W-:Y:S01]  /*6170*/  IMAD R3, R3, 0x8, R2 ;  /* 0x0000000803037824 */ /* 0x000fe200078e0202 */
[----:B------:R-:W-:-:S07]  /*6180*/  SHF.L.U32 R0, R0, 0x1f, RZ ;  /* 0x0000001f00007819 */ /* 0x000fce00000006ff */
.L_x_117:
[----:B--2---:R2:W3:Y:S02]  /*6190*/  SYNCS.PHASECHK.TRANS64.TRYWAIT P0, [R3+URZ], R0 ;  /* 0x00000000030075a7 */ /* 0x0044e4000800017f */
[----:B---3--:R-:W-:Y:S05]  /*61a0*/  @!P0 NANOSLEEP.SYNCS 0x989680 ;  /* 0x009896800000895d */ /* 0x008fea0003900000 */
[----:B------:R-:W3:Y:S02]  /*61b0*/  @!P0 SYNCS.PHASECHK.TRANS64 P0, [R3+URZ], R0 ;  /* 0x00000000030085a7 */ /* 0x000ee4000800007f */
[----:B---3--:R-:W-:Y:S05]  /*61c0*/  @!P0 BRA `(.L_x_117) ;  /* 0xfffffffc00f08947 */ /* 0x008fea000383ffff */
.L_x_66:
[----:B------:R-:W-:Y:S05]  /*61d0*/  BSYNC B0 ;  /* 0x0000000000007941 */ /* 0x000fea0003800000 */
.L_x_65:
[----:B------:R-:W-:Y:S05]  /*61e0*/  EXIT ;  /* 0x000000000000794d */ /* 0x000fea0003800000 */
.L_x_18:
[----:B-1----:R1:W2:Y:S02]  /*61f0*/  SYNCS.PHASECHK.TRANS64.TRYWAIT P1, [R3+URZ], R0 ;  /* 0x00000000030075a7 */ /* 0x0022a4000802017f */
[----:B--2---:R-:W-:Y:S05]  /*6200*/  @!P1 NANOSLEEP.SYNCS 0x989680 ;  /* 0x009896800000995d */ /* 0x004fea0003900000 */
[----:B------:R-:W2:Y:S02]  /*6210*/  @!P1 SYNCS.PHASECHK.TRANS64 P1, [R3+URZ], R0 ;  /* 0x00000000030095a7 */ /* 0x000ea4000802007f */
[----:B--2---:R-:W-:Y:S05]  /*6220*/  @!P1 BRA `(.L_x_18) ;  /* 0xfffffffc00f09947 */ /* 0x004fea000383ffff */
[----:B------:R-:W-:Y:S05]  /*6230*/  BRA `(.L_x_17) ;  /* 0xffffffb800187947 */ /* 0x000fea000383ffff */
.L_x_23:
[----:B-1----:R-:W-:-:S04]  /*6240*/  IMAD.U32 R3, RZ, RZ, UR4 ;  /* 0x00000004ff037e24 */ /* 0x002fc8000f8e00ff */
[----:B------:R1:W2:Y:S03]  /*6250*/  SYNCS.PHASECHK.TRANS64.TRYWAIT P1, [R3+URZ], R2 ;  /* 0x00000002030075a7 */ /* 0x0002a6000802017f */
[----:B--2---:R-:W-:Y:S05]  /*6260*/  @!P1 NANOSLEEP.SYNCS 0x989680 ;  /* 0x009896800000995d */ /* 0x004fea0003900000 */
[----:B------:R-:W2:Y:S02]  /*6270*/  @!P1 SYNCS.PHASECHK.TRANS64 P1, [R3+URZ], R2 ;  /* 0x00000002030095a7 */ /* 0x000ea4000802007f */
[----:B--2---:R-:W-:Y:S05]  /*6280*/  @!P1 BRA `(.L_x_23) ;  /* 0xfffffffc00ec9947 */ /* 0x004fea000383ffff */
[----:B------:R-:W-:Y:S05]  /*6290*/  BRA `(.L_x_22) ;  /* 0xffffffb8007c7947 */ /* 0x000fea000383ffff */
.L_x_52:
[----:B------:R-:W-:Y:S01]  /*62a0*/  BSSY B1, `(.L_x_118) ;  /* 0x0000006000017945 */ /* 0x000fe20003800000 */
[----:B------:R-:W-:-:S07]  /*62b0*/  IMAD.MOV.U32 R15, RZ, RZ, -0x1 ;  /* 0xffffffffff0f7424 */ /* 0x000fce00078e00ff */
[----:B------:R-:W-:Y:S05]  /*62c0*/  WARPSYNC.COLLECTIVE R15, `(.L_x_119) ;  /* 0x000000000f0c7348 */ /* 0x000fea0003c00000 */
[----:B------:R-:W-:Y:S02]  /*62d0*/  ELECT P6, UR62, PT ;  /* 0x00000000003e782f */ /* 0x000fe400038c0000 */
[----:B------:R-:W-:Y:S01]  /*62e0*/  MOV R14, UR62 ;  /* 0x0000003e000e7c02 */ /* 0x000fe20008000f00 */
[----:B------:R-:W-:Y:S10]  /*62f0*/  ENDCOLLECTIVE ;  /* 0x000000000000791b */ /* 0x000ff40003800000 */
.L_x_119:
[----:B------:R-:W-:Y:S05]  /*6300*/  BSYNC B1 ;  /* 0x0000000000017941 */ /* 0x000fea0003800000 */
.L_x_118:
[----:B------:R-:W-:Y:S05]  /*6310*/  BRA `(.L_x_120) ;  /* 0xffffffd400c87947 */ /* 0x000fea000383ffff */
.L_x_55:
[----:B-1----:R1:W2:Y:S02]  /*6320*/  SYNCS.PHASECHK.TRANS64.TRYWAIT P1, [R14+URZ+0x190], R5 ;  /* 0x000190050e0075a7 */ /* 0x0022a4000802017f */
[----:B--2---:R-:W-:Y:S05]  /*6330*/  @!P1 NANOSLEEP.SYNCS 0x989680 ;  /* 0x009896800000995d */ /* 0x004fea0003900000 */
[----:B------:R-:W2:Y:S02]  /*6340*/  @!P1 SYNCS.PHASECHK.TRANS64 P1, [R14+URZ+0x190], R5 ;  /* 0x000190050e0095a7 */ /* 0x000ea4000802007f */
[----:B--2---:R-:W-:Y:S05]  /*6350*/  @!P1 BRA `(.L_x_55) ;  /* 0xfffffffc00f09947 */ /* 0x004fea000383ffff */
[----:B------:R-:W-:Y:S05]  /*6360*/  BRA `(.L_x_121) ;  /* 0xffffffd400fc7947 */ /* 0x000fea000383ffff */
.L_x_64:
[----:B------:R-:W-:Y:S01]  /*6370*/  BSSY B0, `(.L_x_122) ;  /* 0x0000006000007945 */ /* 0x000fe20003800000 */
[----:B------:R-:W-:-:S07]  /*6380*/  IMAD.MOV.U32 R15, RZ, RZ, -0x1 ;  /* 0xffffffffff0f7424 */ /* 0x000fce00078e00ff */
[----:B------:R-:W-:Y:S05]  /*6390*/  WARPSYNC.COLLECTIVE R15, `(.L_x_123) ;  /* 0x000000000f0c7348 */ /* 0x000fea0003c00000 */
[----:B------:R-:W-:Y:S02]  /*63a0*/  ELECT P6, UR62, PT ;  /* 0x00000000003e782f */ /* 0x000fe400038c0000 */
[----:B------:R-:W-:Y:S01]  /*63b0*/  MOV R14, UR62 ;  /* 0x0000003e000e7c02 */ /* 0x000fe20008000f00 */
[----:B------:R-:W-:Y:S10]  /*63c0*/  ENDCOLLECTIVE ;  /* 0x000000000000791b */ /* 0x000ff40003800000 */
.L_x_123:
[----:B------:R-:W-:Y:S05]  /*63d0*/  BSYNC B0 ;  /* 0x0000000000007941 */ /* 0x000fea0003800000 */
.L_x_122:
[----:B------:R-:W-:Y:S05]  /*63e0*/  BRA `(.L_x_124) ;  /* 0xffffffe000547947 */ /* 0x000fea000383ffff */
.L_x_68:
[----:B0-----:R0:W1:Y:S02]  /*63f0*/  SYNCS.PHASECHK.TRANS64.TRYWAIT P0, [R7+URZ], R4 ;  /* 0x00000004070075a7 */ /* 0x001064000800017f */
[----:B-1----:R-:W-:Y:S05]  /*6400*/  @!P0 NANOSLEEP.SYNCS 0x989680 ;  /* 0x009896800000895d */ /* 0x002fea0003900000 */
[----:B------:R-:W1:Y:S02]  /*6410*/  @!P0 SYNCS.PHASECHK.TRANS64 P0, [R7+URZ], R4 ;  /* 0x00000004070085a7 */ /* 0x000e64000800007f */
[----:B-1----:R-:W-:Y:S05]  /*6420*/  @!P0 BRA `(.L_x_68) ;  /* 0xfffffffc00f08947 */ /* 0x002fea000383ffff */
[----:B------:R-:W-:Y:S05]  /*6430*/  BRA `(.L_x_125) ;  /* 0xffffffe000947947 */ /* 0x000fea000383ffff */
.L_x_69:
[----:B0-----:R0:W1:Y:S02]  /*6440*/  SYNCS.PHASECHK.TRANS64.TRYWAIT P0, [R8+URZ], R5 ;  /* 0x00000005080075a7 */ /* 0x001064000800017f */
[----:B-1----:R-:W-:Y:S05]  /*6450*/  @!P0 NANOSLEEP.SYNCS 0x989680 ;  /* 0x009896800000895d */ /* 0x002fea0003900000 */
[----:B------:R-:W1:Y:S02]  /*6460*/  @!P0 SYNCS.PHASECHK.TRANS64 P0, [R8+URZ], R5 ;  /* 0x00000005080085a7 */ /* 0x000e64000800007f */
[----:B-1----:R-:W-:Y:S05]  /*6470*/  @!P0 BRA `(.L_x_69) ;  /* 0xfffffffc00f08947 */ /* 0x002fea000383ffff */
[----:B------:R-:W-:Y:S05]  /*6480*/  BRA `(.L_x_126) ;  /* 0xffffffe000a47947 */ /* 0x000fea000383ffff */
.L_x_70:
[----:B0-----:R0:W1:Y:S02]  /*6490*/  SYNCS.PHASECHK.TRANS64.TRYWAIT P0, [R9+URZ], R4 ;  /* 0x00000004090075a7 */ /* 0x001064000800017f */
[----:B-1----:R-:W-:Y:S05]  /*64a0*/  @!P0 NANOSLEEP.SYNCS 0x989680 ;  /* 0x009896800000895d */ /* 0x002fea0003900000 */
[----:B------:R-:W1:Y:S02]  /*64b0*/  @!P0 SYNCS.PHASECHK.TRANS64 P0, [R9+URZ], R4 ;  /* 0x00000004090085a7 */ /* 0x000e64000800007f */
[----:B-1----:R-:W-:Y:S05]  /*64c0*/  @!P0 BRA `(.L_x_70) ;  /* 0xfffffffc00f08947 */ /* 0x002fea000383ffff */
[----:B------:R-:W-:Y:S05]  /*64d0*/  BRA `(.L_x_127) ;  /* 0xffffffe000b47947 */ /* 0x000fea000383ffff */
.L_x_71:
[----:B0-----:R0:W1:Y:S02]  /*64e0*/  SYNCS.PHASECHK.TRANS64.TRYWAIT P0, [R8+URZ], R5 ;  /* 0x00000005080075a7 */ /* 0x001064000800017f */
[----:B-1----:R-:W-:Y:S05]  /*64f0*/  @!P0 NANOSLEEP.SYNCS 0x989680 ;  /* 0x009896800000895d */ /* 0x002fea0003900000 */
[----:B------:R-:W1:Y:S02]  /*6500*/  @!P0 SYNCS.PHASECHK.TRANS64 P0, [R8+URZ], R5 ;  /* 0x00000005080085a7 */ /* 0x000e64000800007f */
[----:B-1----:R-:W-:Y:S05]  /*6510*/  @!P0 BRA `(.L_x_71) ;  /* 0xfffffffc00f08947 */ /* 0x002fea000383ffff */
[----:B------:R-:W-:Y:S05]  /*6520*/  BRA `(.L_x_128) ;  /* 0xffffffe000c47947 */ /* 0x000fea000383ffff */
.L_x_72:
[----:B0-----:R0:W1:Y:S02]  /*6530*/  SYNCS.PHASECHK.TRANS64.TRYWAIT P0, [R9+URZ], R4 ;  /* 0x00000004090075a7 */ /* 0x001064000800017f */
[----:B-1----:R-:W-:Y:S05]  /*6540*/  @!P0 NANOSLEEP.SYNCS 0x989680 ;  /* 0x009896800000895d */ /* 0x002fea0003900000 */
[----:B------:R-:W1:Y:S02]  /*6550*/  @!P0 SYNCS.PHASECHK.TRANS64 P0, [R9+URZ], R4 ;  /* 0x00000004090085a7 */ /* 0x000e64000800007f */
[----:B-1----:R-:W-:Y:S05]  /*6560*/  @!P0 BRA `(.L_x_72) ;  /* 0xfffffffc00f08947 */ /* 0x002fea000383ffff */
[----:B------:R-:W-:Y:S05]  /*6570*/  BRA `(.L_x_129) ;  /* 0xffffffe000d47947 */ /* 0x000fea000383ffff */
.L_x_73:
[----:B0-----:R0:W1:Y:S02]  /*6580*/  SYNCS.PHASECHK.TRANS64.TRYWAIT P0, [R8+URZ], R5 ;  /* 0x00000005080075a7 */ /* 0x001064000800017f */
[----:B-1----:R-:W-:Y:S05]  /*6590*/  @!P0 NANOSLEEP.SYNCS 0x989680 ;  /* 0x009896800000895d */ /* 0x002fea0003900000 */
[----:B------:R-:W1:Y:S02]  /*65a0*/  @!P0 SYNCS.PHASECHK.TRANS64 P0, [R8+URZ], R5 ;  /* 0x00000005080085a7 */ /* 0x000e64000800007f */
[----:B-1----:R-:W-:Y:S05]  /*65b0*/  @!P0 BRA `(.L_x_73) ;  /* 0xfffffffc00f08947 */ /* 0x002fea000383ffff */
[----:B------:R-:W-:Y:S05]  /*65c0*/  BRA `(.L_x_130) ;  /* 0xffffffe000e47947 */ /* 0x000fea000383ffff */
.L_x_74:
[----:B0-----:R0:W1:Y:S02]  /*65d0*/  SYNCS.PHASECHK.TRANS64.TRYWAIT P0, [R9+URZ], R4 ;  /* 0x00000004090075a7 */ /* 0x001064000800017f */
[----:B-1----:R-:W-:Y:S05]  /*65e0*/  @!P0 NANOSLEEP.SYNCS 0x989680 ;  /* 0x009896800000895d */ /* 0x002fea0003900000 */
[----:B------:R-:W1:Y:S02]  /*65f0*/  @!P0 SYNCS.PHASECHK.TRANS64 P0, [R9+URZ], R4 ;  /* 0x00000004090085a7 */ /* 0x000e64000800007f */
[----:B-1----:R-:W-:Y:S05]  /*6600*/  @!P0 BRA `(.L_x_74) ;  /* 0xfffffffc00f08947 */ /* 0x002fea000383ffff */
[----:B------:R-:W-:Y:S05]  /*6610*/  BRA `(.L_x_131) ;  /* 0xffffffe000f47947 */ /* 0x000fea000383ffff */
.L_x_75:
[----:B0-----:R0:W1:Y:S02]  /*6620*/  SYNCS.PHASECHK.TRANS64.TRYWAIT P0, [R8+URZ], R5 ;  /* 0x00000005080075a7 */ /* 0x001064000800017f */
[----:B-1----:R-:W-:Y:S05]  /*6630*/  @!P0 NANOSLEEP.SYNCS 0x989680 ;  /* 0x009896800000895d */ /* 0x002fea0003900000 */
[----:B------:R-:W1:Y:S02]  /*6640*/  @!P0 SYNCS.PHASECHK.TRANS64 P0, [R8+URZ], R5 ;  /* 0x00000005080085a7 */ /* 0x000e64000800007f */
[----:B-1----:R-:W-:Y:S05]  /*6650*/  @!P0 BRA `(.L_x_75) ;  /* 0xfffffffc00f08947 */ /* 0x002fea000383ffff */
[----:B------:R-:W-:Y:S05]  /*6660*/  BRA `(.L_x_132) ;  /* 0xffffffe400047947 */ /* 0x000fea000383ffff */
.L_x_76:
[----:B0-----:R0:W1:Y:S02]  /*6670*/  SYNCS.PHASECHK.TRANS64.TRYWAIT P0, [R9+URZ], R4 ;  /* 0x00000004090075a7 */ /* 0x001064000800017f */
[----:B-1----:R-:W-:Y:S05]  /*6680*/  @!P0 NANOSLEEP.SYNCS 0x989680 ;  /* 0x009896800000895d */ /* 0x002fea0003900000 */
[----:B------:R-:W1:Y:S02]  /*6690*/  @!P0 SYNCS.PHASECHK.TRANS64 P0, [R9+URZ], R4 ;  /* 0x00000004090085a7 */ /* 0x000e64000800007f */
[----:B-1----:R-:W-:Y:S05]  /*66a0*/  @!P0 BRA `(.L_x_76) ;  /* 0xfffffffc00f08947 */ /* 0x002fea000383ffff */
[----:B------:R-:W-:Y:S05]  /*66b0*/  BRA `(.L_x_133) ;  /* 0xffffffe400147947 */ /* 0x000fea000383ffff */
.L_x_77:
[----:B0-----:R0:W1:Y:S02]  /*66c0*/  SYNCS.PHASECHK.TRANS64.TRYWAIT P0, [R8+URZ], R5 ;  /* 0x00000005080075a7 */ /* 0x001064000800017f */
[----:B-1----:R-:W-:Y:S05]  /*66d0*/  @!P0 NANOSLEEP.SYNCS 0x989680 ;  /* 0x009896800000895d */ /* 0x002fea0003900000 */
[----:B------:R-:W1:Y:S02]  /*66e0*/  @!P0 SYNCS.PHASECHK.TRANS64 P0, [R8+URZ], R5 ;  /* 0x00000005080085a7 */ /* 0x000e64000800007f */
[----:B-1----:R-:W-:Y:S05]  /*66f0*/  @!P0 BRA `(.L_x_77) ;  /* 0xfffffffc00f08947 */ /* 0x002fea000383ffff */
[----:B------:R-:W-:Y:S05]  /*6700*/  BRA `(.L_x_134) ;  /* 0xffffffe400247947 */ /* 0x000fea000383ffff */
.L_x_78:
[----:B0-----:R0:W1:Y:S02]  /*6710*/  SYNCS.PHASECHK.TRANS64.TRYWAIT P0, [R9+URZ], R4 ;  /* 0x00000004090075a7 */ /* 0x001064000800017f */
[----:B-1----:R-:W-:Y:S05]  /*6720*/  @!P0 NANOSLEEP.SYNCS 0x989680 ;  /* 0x009896800000895d */ /* 0x002fea0003900000 */
[----:B------:R-:W1:Y:S02]  /*6730*/  @!P0 SYNCS.PHASECHK.TRANS64 P0, [R9+URZ], R4 ;  /* 0x00000004090085a7 */ /* 0x000e64000800007f */
[----:B-1----:R-:W-:Y:S05]  /*6740*/  @!P0 BRA `(.L_x_78) ;  /* 0xfffffffc00f08947 */ /* 0x002fea000383ffff */
[----:B------:R-:W-:Y:S05]  /*6750*/  BRA `(.L_x_135) ;  /* 0xffffffe400347947 */ /* 0x000fea000383ffff */
.L_x_79:
[----:B0-----:R0:W1:Y:S02]  /*6760*/  SYNCS.PHASECHK.TRANS64.TRYWAIT P0, [R8+URZ], R5 ;  /* 0x00000005080075a7 */ /* 0x001064000800017f */
[----:B-1----:R-:W-:Y:S05]  /*6770*/  @!P0 NANOSLEEP.SYNCS 0x989680 ;  /* 0x009896800000895d */ /* 0x002fea0003900000 */
[----:B------:R-:W1:Y:S02]  /*6780*/  @!P0 SYNCS.PHASECHK.TRANS64 P0, [R8+URZ], R5 ;  /* 0x00000005080085a7 */ /* 0x000e64000800007f */
[----:B-1----:R-:W-:Y:S05]  /*6790*/  @!P0 BRA `(.L_x_79) ;  /* 0xfffffffc00f08947 */ /* 0x002fea000383ffff */
[----:B------:R-:W-:Y:S05]  /*67a0*/  BRA `(.L_x_136) ;  /* 0xffffffe400447947 */ /* 0x000fea000383ffff */
.L_x_80:
[----:B0-----:R0:W1:Y:S02]  /*67b0*/  SYNCS.PHASECHK.TRANS64.TRYWAIT P0, [R9+URZ], R4 ;  /* 0x00000004090075a7 */ /* 0x001064000800017f */
[----:B-1----:R-:W-:Y:S05]  /*67c0*/  @!P0 NANOSLEEP.SYNCS 0x989680 ;  /* 0x009896800000895d */ /* 0x002fea0003900000 */
[----:B------:R-:W1:Y:S02]  /*67d0*/  @!P0 SYNCS.PHASECHK.TRANS64 P0, [R9+URZ], R4 ;  /* 0x00000004090085a7 */ /* 0x000e64000800007f */
[----:B-1----:R-:W-:Y:S05]  /*67e0*/  @!P0 BRA `(.L_x_80) ;  /* 0xfffffffc00f08947 */ /* 0x002fea000383ffff */
[----:B------:R-:W-:Y:S05]  /*67f0*/  BRA `(.L_x_137) ;  /* 0xffffffe400547947 */ /* 0x000fea000383ffff */
.L_x_81:
[----:B0-----:R0:W1:Y:S02]  /*6800*/  SYNCS.PHASECHK.TRANS64.TRYWAIT P0, [R8+URZ], R5 ;  /* 0x00000005080075a7 */ /* 0x001064000800017f */
[----:B-1----:R-:W-:Y:S05]  /*6810*/  @!P0 NANOSLEEP.SYNCS 0x989680 ;  /* 0x009896800000895d */ /* 0x002fea0003900000 */
[----:B------:R-:W1:Y:S02]  /*6820*/  @!P0 SYNCS.PHASECHK.TRANS64 P0, [R8+URZ], R5 ;  /* 0x00000005080085a7 */ /* 0x000e64000800007f */
[----:B-1----:R-:W-:Y:S05]  /*6830*/  @!P0 BRA `(.L_x_81) ;  /* 0xfffffffc00f08947 */ /* 0x002fea000383ffff */
[----:B------:R-:W-:Y:S05]  /*6840*/  BRA `(.L_x_138) ;  /* 0xffffffe400647947 */ /* 0x000fea000383ffff */
.L_x_82:
[----:B0-----:R0:W1:Y:S02]  /*6850*/  SYNCS.PHASECHK.TRANS64.TRYWAIT P0, [R9+URZ], R4 ;  /* 0x00000004090075a7 */ /* 0x001064000800017f */
[----:B-1----:R-:W-:Y:S05]  /*6860*/  @!P0 NANOSLEEP.SYNCS 0x989680 ;  /* 0x009896800000895d */ /* 0x002fea0003900000 */
[----:B------:R-:W1:Y:S02]  /*6870*/  @!P0 SYNCS.PHASECHK.TRANS64 P0, [R9+URZ], R4 ;  /* 0x00000004090085a7 */ /* 0x000e64000800007f */
[----:B-1----:R-:W-:Y:S05]  /*6880*/  @!P0 BRA `(.L_x_82) ;  /* 0xfffffffc00f08947 */ /* 0x002fea000383ffff */
[----:B------:R-:W-:Y:S05]  /*6890*/  BRA `(.L_x_139) ;  /* 0xffffffe400747947 */ /* 0x000fea000383ffff */
.L_x_83:
[----:B0-----:R0:W1:Y:S02]  /*68a0*/  SYNCS.PHASECHK.TRANS64.TRYWAIT P0, [R8+URZ], R5 ;  /* 0x00000005080075a7 */ /* 0x001064000800017f */
[----:B-1----:R-:W-:Y:S05]  /*68b0*/  @!P0 NANOSLEEP.SYNCS 0x989680 ;  /* 0x009896800000895d */ /* 0x002fea0003900000 */
[----:B------:R-:W1:Y:S02]  /*68c0*/  @!P0 SYNCS.PHASECHK.TRANS64 P0, [R8+URZ], R5 ;  /* 0x00000005080085a7 */ /* 0x000e64000800007f */
[----:B-1----:R-:W-:Y:S05]  /*68d0*/  @!P0 BRA `(.L_x_83) ;  /* 0xfffffffc00f08947 */ /* 0x002fea000383ffff */
[----:B------:R-:W-:Y:S05]  /*68e0*/  BRA `(.L_x_140) ;  /* 0xffffffe400847947 */ /* 0x000fea000383ffff */
.L_x_84:
[----:B0-----:R0:W1:Y:S02]  /*68f0*/  SYNCS.PHASECHK.TRANS64.TRYWAIT P0, [R9+URZ], R4 ;  /* 0x00000004090075a7 */ /* 0x001064000800017f */
[----:B-1----:R-:W-:Y:S05]  /*6900*/  @!P0 NANOSLEEP.SYNCS 0x989680 ;  /* 0x009896800000895d */ /* 0x002fea0003900000 */
[----:B------:R-:W1:Y:S02]  /*6910*/  @!P0 SYNCS.PHASECHK.TRANS64 P0, [R9+URZ], R4 ;  /* 0x00000004090085a7 */ /* 0x000e64000800007f */
[----:B-1----:R-:W-:Y:S05]  /*6920*/  @!P0 BRA `(.L_x_84) ;  /* 0xfffffffc00f08947 */ /* 0x002fea000383ffff */
[----:B------:R-:W-:Y:S05]  /*6930*/  BRA `(.L_x_141) ;  /* 0xffffffe400947947 */ /* 0x000fea000383ffff */
.L_x_85:
[----:B0-----:R0:W1:Y:S02]  /*6940*/  SYNCS.PHASECHK.TRANS64.TRYWAIT P0, [R8+URZ], R5 ;  /* 0x00000005080075a7 */ /* 0x001064000800017f */
[----:B-1----:R-:W-:Y:S05]  /*6950*/  @!P0 NANOSLEEP.SYNCS 0x989680 ;  /* 0x009896800000895d */ /* 0x002fea0003900000 */
[----:B------:R-:W1:Y:S02]  /*6960*/  @!P0 SYNCS.PHASECHK.TRANS64 P0, [R8+URZ], R5 ;  /* 0x00000005080085a7 */ /* 0x000e64000800007f */
[----:B-1----:R-:W-:Y:S05]  /*6970*/  @!P0 BRA `(.L_x_85) ;  /* 0xfffffffc00f08947 */ /* 0x002fea000383ffff */
[----:B------:R-:W-:Y:S05]  /*6980*/  BRA `(.L_x_142) ;  /* 0xffffffe400a47947 */ /* 0x000fea000383ffff */
.L_x_86:
[----:B0-----:R0:W1:Y:S02]  /*6990*/  SYNCS.PHASECHK.TRANS64.TRYWAIT P0, [R9+URZ], R4 ;  /* 0x00000004090075a7 */ /* 0x001064000800017f */
[----:B-1----:R-:W-:Y:S05]  /*69a0*/  @!P0 NANOSLEEP.SYNCS 0x989680 ;  /* 0x009896800000895d */ /* 0x002fea0003900000 */
[----:B------:R-:W1:Y:S02]  /*69b0*/  @!P0 SYNCS.PHASECHK.TRANS64 P0, [R9+URZ], R4 ;  /* 0x00000004090085a7 */ /* 0x000e64000800007f */
[----:B-1----:R-:W-:Y:S05]  /*69c0*/  @!P0 BRA `(.L_x_86) ;  /* 0xfffffffc00f08947 */ /* 0x002fea000383ffff */
[----:B------:R-:W-:Y:S05]  /*69d0*/  BRA `(.L_x_143) ;  /* 0xffffffe400b47947 */ /* 0x000fea000383ffff */
.L_x_87:
[----:B0-----:R0:W1:Y:S02]  /*69e0*/  SYNCS.PHASECHK.TRANS64.TRYWAIT P0, [R8+URZ], R5 ;  /* 0x00000005080075a7 */ /* 0x001064000800017f */
[----:B-1----:R-:W-:Y:S05]  /*69f0*/  @!P0 NANOSLEEP.SYNCS 0x989680 ;  /* 0x009896800000895d */ /* 0x002fea0003900000 */
[----:B------:R-:W1:Y:S02]  /*6a00*/  @!P0 SYNCS.PHASECHK.TRANS64 P0, [R8+URZ], R5 ;  /* 0x00000005080085a7 */ /* 0x000e64000800007f */
[----:B-1----:R-:W-:Y:S05]  /*6a10*/  @!P0 BRA `(.L_x_87) ;  /* 0xfffffffc00f08947 */ /* 0x002fea000383ffff */
[----:B------:R-:W-:Y:S05]  /*6a20*/  BRA `(.L_x_144) ;  /* 0xffffffe400c47947 */ /* 0x000fea000383ffff */
.L_x_88:
[----:B0-----:R0:W1:Y:S02]  /*6a30*/  SYNCS.PHASECHK.TRANS64.TRYWAIT P0, [R9+URZ], R4 ;  /* 0x00000004090075a7 */ /* 0x001064000800017f */
[----:B-1----:R-:W-:Y:S05]  /*6a40*/  @!P0 NANOSLEEP.SYNCS 0x989680 ;  /* 0x009896800000895d */ /* 0x002fea0003900000 */
[----:B------:R-:W1:Y:S02]  /*6a50*/  @!P0 SYNCS.PHASECHK.TRANS64 P0, [R9+URZ], R4 ;  /* 0x00000004090085a7 */ /* 0x000e64000800007f */
[----:B-1----:R-:W-:Y:S05]  /*6a60*/  @!P0 BRA `(.L_x_88) ;  /* 0xfffffffc00f08947 */ /* 0x002fea000383ffff */
[----:B------:R-:W-:Y:S05]  /*6a70*/  BRA `(.L_x_145) ;  /* 0xffffffe400d47947 */ /* 0x000fea000383ffff */
.L_x_89:
[----:B0-----:R0:W1:Y:S02]  /*6a80*/  SYNCS.PHASECHK.TRANS64.TRYWAIT P0, [R8+URZ], R5 ;  /* 0x00000005080075a7 */ /* 0x001064000800017f */
[----:B-1----:R-:W-:Y:S05]  /*6a90*/  @!P0 NANOSLEEP.SYNCS 0x989680 ;  /* 0x009896800000895d */ /* 0x002fea0003900000 */
[----:B------:R-:W1:Y:S02]  /*6aa0*/  @!P0 SYNCS.PHASECHK.TRANS64 P0, [R8+URZ], R5 ;  /* 0x00000005080085a7 */ /* 0x000e64000800007f */
[----:B-1----:R-:W-:Y:S05]  /*6ab0*/  @!P0 BRA `(.L_x_89) ;  /* 0xfffffffc00f08947 */ /* 0x002fea000383ffff */
[----:B------:R-:W-:Y:S05]  /*6ac0*/  BRA `(.L_x_146) ;  /* 0xffffffe400e47947 */ /* 0x000fea000383ffff */
.L_x_90:
[----:B0-----:R0:W1:Y:S02]  /*6ad0*/  SYNCS.PHASECHK.TRANS64.TRYWAIT P0, [R9+URZ], R4 ;  /* 0x00000004090075a7 */ /* 0x001064000800017f */
[----:B-1----:R-:W-:Y:S05]  /*6ae0*/  @!P0 NANOSLEEP.SYNCS 0x989680 ;  /* 0x009896800000895d */ /* 0x002fea0003900000 */
[----:B------:R-:W1:Y:S02]  /*6af0*/  @!P0 SYNCS.PHASECHK.TRANS64 P0, [R9+URZ], R4 ;  /* 0x00000004090085a7 */ /* 0x000e64000800007f */
[----:B-1----:R-:W-:Y:S05]  /*6b00*/  @!P0 BRA `(.L_x_90) ;  /* 0xfffffffc00f08947 */ /* 0x002fea000383ffff */
[----:B------:R-:W-:Y:S05]  /*6b10*/  BRA `(.L_x_147) ;  /* 0xffffffe400f47947 */ /* 0x000fea000383ffff */
.L_x_91:
[----:B0-----:R0:W1:Y:S02]  /*6b20*/  SYNCS.PHASECHK.TRANS64.TRYWAIT P0, [R8+URZ], R5 ;  /* 0x00000005080075a7 */ /* 0x001064000800017f */
[----:B-1----:R-:W-:Y:S05]  /*6b30*/  @!P0 NANOSLEEP.SYNCS 0x989680 ;  /* 0x009896800000895d */ /* 0x002fea0003900000 */
[----:B------:R-:W1:Y:S02]  /*6b40*/  @!P0 SYNCS.PHASECHK.TRANS64 P0, [R8+URZ], R5 ;  /* 0x00000005080085a7 */ /* 0x000e64000800007f */
[----:B-1----:R-:W-:Y:S05]  /*6b50*/  @!P0 BRA `(.L_x_91) ;  /* 0xfffffffc00f08947 */ /* 0x002fea000383ffff */
[----:B------:R-:W-:Y:S05]  /*6b60*/  BRA `(.L_x_148) ;  /* 0xffffffe800047947 */ /* 0x000fea000383ffff */
.L_x_92:
[----:B0-----:R0:W1:Y:S02]  /*6b70*/  SYNCS.PHASECHK.TRANS64.TRYWAIT P0, [R9+URZ], R4 ;  /* 0x00000004090075a7 */ /* 0x001064000800017f */
[----:B-1----:R-:W-:Y:S05]  /*6b80*/  @!P0 NANOSLEEP.SYNCS 0x989680 ;  /* 0x009896800000895d */ /* 0x002fea0003900000 */
[----:B------:R-:W1:Y:S02]  /*6b90*/  @!P0 SYNCS.PHASECHK.TRANS64 P0, [R9+URZ], R4 ;  /* 0x00000004090085a7 */ /* 0x000e64000800007f */
[----:B-1----:R-:W-:Y:S05]  /*6ba0*/  @!P0 BRA `(.L_x_92) ;  /* 0xfffffffc00f08947 */ /* 0x002fea000383ffff */
[----:B------:R-:W-:Y:S05]  /*6bb0*/  BRA `(.L_x_149) ;  /* 0xffffffe800147947 */ /* 0x000fea000383ffff */
.L_x_93:
[----:B0-----:R0:W1:Y:S02]  /*6bc0*/  SYNCS.PHASECHK.TRANS64.TRYWAIT P0, [R8+URZ], R5 ;  /* 0x00000005080075a7 */ /* 0x001064000800017f */
[----:B-1----:R-:W-:Y:S05]  /*6bd0*/  @!P0 NANOSLEEP.SYNCS 0x989680 ;  /* 0x009896800000895d */ /* 0x002fea0003900000 */
[----:B------:R-:W1:Y:S02]  /*6be0*/  @!P0 SYNCS.PHASECHK.TRANS64 P0, [R8+URZ], R5 ;  /* 0x00000005080085a7 */ /* 0x000e64000800007f */
[----:B-1----:R-:W-:Y:S05]  /*6bf0*/  @!P0 BRA `(.L_x_93) ;  /* 0xfffffffc00f08947 */ /* 0x002fea000383ffff */
[----:B------:R-:W-:Y:S05]  /*6c00*/  BRA `(.L_x_150) ;  /* 0xffffffe800247947 */ /* 0x000fea000383ffff */
.L_x_94:
[----:B0-----:R0:W1:Y:S02]  /*6c10*/  SYNCS.PHASECHK.TRANS64.TRYWAIT P0, [R9+URZ], R4 ;  /* 0x00000004090075a7 */ /* 0x001064000800017f */
[----:B-1----:R-:W-:Y:S05]  /*6c20*/  @!P0 NANOSLEEP.SYNCS 0x989680 ;  /* 0x009896800000895d */ /* 0x002fea0003900000 */
[----:B------:R-:W1:Y:S02]  /*6c30*/  @!P0 SYNCS.PHASECHK.TRANS64 P0, [R9+URZ], R4 ;  /* 0x00000004090085a7 */ /* 0x000e64000800007f */
[----:B-1----:R-:W-:Y:S05]  /*6c40*/  @!P0 BRA `(.L_x_94) ;  /* 0xfffffffc00f08947 */ /* 0x002fea000383ffff */
[----:B------:R-:W-:Y:S05]  /*6c50*/  BRA `(.L_x_151) ;  /* 0xffffffe800347947 */ /* 0x000fea000383ffff */
.L_x_95:
[----:B0-----:R0:W1:Y:S02]  /*6c60*/  SYNCS.PHASECHK.TRANS64.TRYWAIT P0, [R8+URZ], R5 ;  /* 0x00000005080075a7 */ /* 0x001064000800017f */
[----:B-1----:R-:W-:Y:S05]  /*6c70*/  @!P0 NANOSLEEP.SYNCS 0x989680 ;  /* 0x009896800000895d */ /* 0x002fea0003900000 */
[----:B------:R-:W1:Y:S02]  /*6c80*/  @!P0 SYNCS.PHASECHK.TRANS64 P0, [R8+URZ], R5 ;  /* 0x00000005080085a7 */ /* 0x000e64000800007f */
[----:B-1----:R-:W-:Y:S05]  /*6c90*/  @!P0 BRA `(.L_x_95) ;  /* 0xfffffffc00f08947 */ /* 0x002fea000383ffff */
[----:B------:R-:W-:Y:S05]  /*6ca0*/  BRA `(.L_x_152) ;  /* 0xffffffe800447947 */ /* 0x000fea000383ffff */
.L_x_96:
[----:B0-----:R0:W1:Y:S02]  /*6cb0*/  SYNCS.PHASECHK.TRANS64.TRYWAIT P0, [R9+URZ], R4 ;  /* 0x00000004090075a7 */ /* 0x001064000800017f */
[----:B-1----:R-:W-:Y:S05]  /*6cc0*/  @!P0 NANOSLEEP.SYNCS 0x989680 ;  /* 0x009896800000895d */ /* 0x002fea0003900000 */
[----:B------:R-:W1:Y:S02]  /*6cd0*/  @!P0 SYNCS.PHASECHK.TRANS64 P0, [R9+URZ], R4 ;  /* 0x00000004090085a7 */ /* 0x000e64000800007f */
[----:B-1----:R-:W-:Y:S05]  /*6ce0*/  @!P0 BRA `(.L_x_96) ;  /* 0xfffffffc00f08947 */ /* 0x002fea000383ffff */
[----:B------:R-:W-:Y:S05]  /*6cf0*/  BRA `(.L_x_153) ;  /* 0xffffffe800547947 */ /* 0x000fea000383ffff */
.L_x_97:
[----:B0-----:R0:W1:Y:S02]  /*6d00*/  SYNCS.PHASECHK.TRANS64.TRYWAIT P0, [R8+URZ], R5 ;  /* 0x00000005080075a7 */ /* 0x001064000800017f */
[----:B-1----:R-:W-:Y:S05]  /*6d10*/  @!P0 NANOSLEEP.SYNCS 0x989680 ;  /* 0x009896800000895d */ /* 0x002fea0003900000 */
[----:B------:R-:W1:Y:S02]  /*6d20*/  @!P0 SYNCS.PHASECHK.TRANS64 P0, [R8+URZ], R5 ;  /* 0x00000005080085a7 */ /* 0x000e64000800007f */
[----:B-1----:R-:W-:Y:S05]  /*6d30*/  @!P0 BRA `(.L_x_97) ;  /* 0xfffffffc00f08947 */ /* 0x002fea000383ffff */
[----:B------:R-:W-:Y:S05]  /*6d40*/  BRA `(.L_x_154) ;  /* 0xffffffe800647947 */ /* 0x000fea000383ffff */
.L_x_98:
[----:B0-----:R0:W1:Y:S02]  /*6d50*/  SYNCS.PHASECHK.TRANS64.TRYWAIT P0, [R9+URZ], R4 ;  /* 0x00000004090075a7 */ /* 0x001064000800017f */
[----:B-1----:R-:W-:Y:S05]  /*6d60*/  @!P0 NANOSLEEP.SYNCS 0x989680 ;  /* 0x009896800000895d */ /* 0x002fea0003900000 */
[----:B------:R-:W1:Y:S02]  /*6d70*/  @!P0 SYNCS.PHASECHK.TRANS64 P0, [R9+URZ], R4 ;  /* 0x00000004090085a7 */ /* 0x000e64000800007f */
[----:B-1----:R-:W-:Y:S05]  /*6d80*/  @!P0 BRA `(.L_x_98) ;  /* 0xfffffffc00f08947 */ /* 0x002fea000383ffff */
[----:B------:R-:W-:Y:S05]  /*6d90*/  BRA `(.L_x_155) ;  /* 0xffffffe800747947 */ /* 0x000fea000383ffff */
.L_x_99:
[----:B0-----:R0:W1:Y:S02]  /*6da0*/  SYNCS.PHASECHK.TRANS64.TRYWAIT P0, [R8+URZ], R5 ;  /* 0x00000005080075a7 */ /* 0x001064000800017f */
[----:B-1----:R-:W-:Y:S05]  /*6db0*/  @!P0 NANOSLEEP.SYNCS 0x989680 ;  /* 0x009896800000895d */ /* 0x002fea0003900000 */
[----:B------:R-:W1:Y:S02]  /*6dc0*/  @!P0 SYNCS.PHASECHK.TRANS64 P0, [R8+URZ], R5 ;  /* 0x00000005080085a7 */ /* 0x000e64000800007f */
[----:B-1----:R-:W-:Y:S05]  /*6dd0*/  @!P0 BRA `(.L_x_99) ;  /* 0xfffffffc00f08947 */ /* 0x002fea000383ffff */
[----:B------:R-:W-:Y:S05]  /*6de0*/  BRA `(.L_x_156) ;  /* 0xffffffe800847947 */ /* 0x000fea000383ffff */
.L_x_100:
[----:B0-----:R0:W1:Y:S02]  /*6df0*/  SYNCS.PHASECHK.TRANS64.TRYWAIT P0, [R9+URZ], R4 ;  /* 0x00000004090075a7 */ /* 0x001064000800017f */
[----:B-1----:R-:W-:Y:S05]  /*6e00*/  @!P0 NANOSLEEP.SYNCS 0x989680 ;  /* 0x009896800000895d */ /* 0x002fea0003900000 */
[----:B------:R-:W1:Y:S02]  /*6e10*/  @!P0 SYNCS.PHASECHK.TRANS64 P0, [R9+URZ], R4 ;  /* 0x00000004090085a7 */ /* 0x000e64000800007f */
[----:B-1----:R-:W-:Y:S05]  /*6e20*/  @!P0 BRA `(.L_x_100) ;  /* 0xfffffffc00f08947 */ /* 0x002fea000383ffff */
[----:B------:R-:W-:Y:S05]  /*6e30*/  BRA `(.L_x_157) ;  /* 0xffffffe800947947 */ /* 0x000fea000383ffff */
.L_x_101:
[----:B0-----:R0:W1:Y:S02]  /*6e40*/  SYNCS.PHASECHK.TRANS64.TRYWAIT P0, [R8+URZ], R5 ;  /* 0x00000005080075a7 */ /* 0x001064000800017f */
[----:B-1----:R-:W-:Y:S05]  /*6e50*/  @!P0 NANOSLEEP.SYNCS 0x989680 ;  /* 0x009896800000895d */ /* 0x002fea0003900000 */
[----:B------:R-:W1:Y:S02]  /*6e60*/  @!P0 SYNCS.PHASECHK.TRANS64 P0, [R8+URZ], R5 ;  /* 0x00000005080085a7 */ /* 0x000e64000800007f */
[----:B-1----:R-:W-:Y:S05]  /*6e70*/  @!P0 BRA `(.L_x_101) ;  /* 0xfffffffc00f08947 */ /* 0x002fea000383ffff */
[----:B------:R-:W-:Y:S05]  /*6e80*/  BRA `(.L_x_158) ;  /* 0xffffffe800a47947 */ /* 0x000fea000383ffff */
.L_x_102:
[----:B0-----:R0:W1:Y:S02]  /*6e90*/  SYNCS.PHASECHK.TRANS64.TRYWAIT P0, [R9+URZ], R4 ;  /* 0x00000004090075a7 */ /* 0x001064000800017f */
[----:B-1----:R-:W-:Y:S05]  /*6ea0*/  @!P0 NANOSLEEP.SYNCS 0x989680 ;  /* 0x009896800000895d */ /* 0x002fea0003900000 */
[----:B------:R-:W1:Y:S02]  /*6eb0*/  @!P0 SYNCS.PHASECHK.TRANS64 P0, [R9+URZ], R4 ;  /* 0x00000004090085a7 */ /* 0x000e64000800007f */
[----:B-1----:R-:W-:Y:S05]  /*6ec0*/  @!P0 BRA `(.L_x_102) ;  /* 0xfffffffc00f08947 */ /* 0x002fea000383ffff */
[----:B------:R-:W-:Y:S05]  /*6ed0*/  BRA `(.L_x_159) ;  /* 0xffffffe800b47947 */ /* 0x000fea000383ffff */
.L_x_103:
[----:B0-----:R0:W1:Y:S02]  /*6ee0*/  SYNCS.PHASECHK.TRANS64.TRYWAIT P0, [R8+URZ], R5 ;  /* 0x00000005080075a7 */ /* 0x001064000800017f */
[----:B-1----:R-:W-:Y:S05]  /*6ef0*/  @!P0 NANOSLEEP.SYNCS 0x989680 ;  /* 0x009896800000895d */ /* 0x002fea0003900000 */
[----:B------:R-:W1:Y:S02]  /*6f00*/  @!P0 SYNCS.PHASECHK.TRANS64 P0, [R8+URZ], R5 ;  /* 0x00000005080085a7 */ /* 0x000e64000800007f */
[----:B-1----:R-:W-:Y:S05]  /*6f10*/  @!P0 BRA `(.L_x_103) ;  /* 0xfffffffc00f08947 */ /* 0x002fea000383ffff */
[----:B------:R-:W-:Y:S05]  /*6f20*/  BRA `(.L_x_160) ;  /* 0xffffffe800c47947 */ /* 0x000fea000383ffff */
.L_x_104:
[----:B0-----:R0:W1:Y:S02]  /*6f30*/  SYNCS.PHASECHK.TRANS64.TRYWAIT P0, [R9+URZ], R4 ;  /* 0x00000004090075a7 */ /* 0x001064000800017f */
[----:B-1----:R-:W-:Y:S05]  /*6f40*/  @!P0 NANOSLEEP.SYNCS 0x989680 ;  /* 0x009896800000895d */ /* 0x002fea0003900000 */
[----:B------:R-:W1:Y:S02]  /*6f50*/  @!P0 SYNCS.PHASECHK.TRANS64 P0, [R9+URZ], R4 ;  /* 0x00000004090085a7 */ /* 0x000e64000800007f */
[----:B-1----:R-:W-:Y:S05]  /*6f60*/  @!P0 BRA `(.L_x_104) ;  /* 0xfffffffc00f08947 */ /* 0x002fea000383ffff */
[----:B------:R-:W-:Y:S05]  /*6f70*/  BRA `(.L_x_161) ;  /* 0xffffffe800d47947 */ /* 0x000fea000383ffff */
.L_x_105:
[----:B0-----:R0:W1:Y:S02]  /*6f80*/  SYNCS.PHASECHK.TRANS64.TRYWAIT P0, [R8+URZ], R5 ;  /* 0x00000005080075a7 */ /* 0x001064000800017f */
[----:B-1----:R-:W-:Y:S05]  /*6f90*/  @!P0 NANOSLEEP.SYNCS 0x989680 ;  /* 0x009896800000895d */ /* 0x002fea0003900000 */
[----:B------:R-:W1:Y:S02]  /*6fa0*/  @!P0 SYNCS.PHASECHK.TRANS64 P0, [R8+URZ], R5 ;  /* 0x00000005080085a7 */ /* 0x000e64000800007f */
[----:B-1----:R-:W-:Y:S05]  /*6fb0*/  @!P0 BRA `(.L_x_105) ;  /* 0xfffffffc00f08947 */ /* 0x002fea000383ffff */
[----:B------:R-:W-:Y:S05]  /*6fc0*/  BRA `(.L_x_162) ;  /* 0xffffffe800e47947 */ /* 0x000fea000383ffff */
.L_x_106:
[----:B0-----:R0:W1:Y:S02]  /*6fd0*/  SYNCS.PHASECHK.TRANS64.TRYWAIT P0, [R9+URZ], R4 ;  /* 0x00000004090075a7 */ /* 0x001064000800017f */
[----:B-1----:R-:W-:Y:S05]  /*6fe0*/  @!P0 NANOSLEEP.SYNCS 0x989680 ;  /* 0x009896800000895d */ /* 0x002fea0003900000 */
[----:B------:R-:W1:Y:S02]  /*6ff0*/  @!P0 SYNCS.PHASECHK.TRANS64 P0, [R9+URZ], R4 ;  /* 0x00000004090085a7 */ /* 0x000e64000800007f */
[----:B-1----:R-:W-:Y:S05]  /*7000*/  @!P0 BRA `(.L_x_106) ;  /* 0xfffffffc00f08947 */ /* 0x002fea000383ffff */
[----:B------:R-:W-:Y:S05]  /*7010*/  BRA `(.L_x_163) ;  /* 0xffffffe800f47947 */ /* 0x000fea000383ffff */
.L_x_107:
[----:B0-----:R0:W1:Y:S02]  /*7020*/  SYNCS.PHASECHK.TRANS64.TRYWAIT P0, [R8+URZ], R5 ;  /* 0x00000005080075a7 */ /* 0x001064000800017f */
[----:B-1----:R-:W-:Y:S05]  /*7030*/  @!P0 NANOSLEEP.SYNCS 0x989680 ;  /* 0x009896800000895d */ /* 0x002fea0003900000 */
[----:B------:R-:W1:Y:S02]  /*7040*/  @!P0 SYNCS.PHASECHK.TRANS64 P0, [R8+URZ], R5 ;  /* 0x00000005080085a7 */ /* 0x000e64000800007f */
[----:B-1----:R-:W-:Y:S05]  /*7050*/  @!P0 BRA `(.L_x_107) ;  /* 0xfffffffc00f08947 */ /* 0x002fea000383ffff */
[----:B------:R-:W-:Y:S05]  /*7060*/  BRA `(.L_x_164) ;  /* 0xffffffec00047947 */ /* 0x000fea000383ffff */
.L_x_108:
[----:B0-----:R0:W1:Y:S02]  /*7070*/  SYNCS.PHASECHK.TRANS64.TRYWAIT P0, [R9+URZ], R4 ;  /* 0x00000004090075a7 */ /* 0x001064000800017f */
[----:B-1----:R-:W-:Y:S05]  /*7080*/  @!P0 NANOSLEEP.SYNCS 0x989680 ;  /* 0x009896800000895d */ /* 0x002fea0003900000 */
[----:B------:R-:W1:Y:S02]  /*7090*/  @!P0 SYNCS.PHASECHK.TRANS64 P0, [R9+URZ], R4 ;  /* 0x00000004090085a7 */ /* 0x000e64000800007f */
[----:B-1----:R-:W-:Y:S05]  /*70a0*/  @!P0 BRA `(.L_x_108) ;  /* 0xfffffffc00f08947 */ /* 0x002fea000383ffff */
[----:B------:R-:W-:Y:S05]  /*70b0*/  BRA `(.L_x_165) ;  /* 0xffffffec00147947 */ /* 0x000fea000383ffff */
.L_x_109:
[----:B0-----:R0:W1:Y:S02]  /*70c0*/  SYNCS.PHASECHK.TRANS64.TRYWAIT P0, [R8+URZ], R5 ;  /* 0x00000005080075a7 */ /* 0x001064000800017f */
[----:B-1----:R-:W-:Y:S05]  /*70d0*/  @!P0 NANOSLEEP.SYNCS 0x989680 ;  /* 0x009896800000895d */ /* 0x002fea0003900000 */
[----:B------:R-:W1:Y:S02]  /*70e0*/  @!P0 SYNCS.PHASECHK.TRANS64 P0, [R8+URZ], R5 ;  /* 0x00000005080085a7 */ /* 0x000e64000800007f */
[----:B-1----:R-:W-:Y:S05]  /*70f0*/  @!P0 BRA `(.L_x_109) ;  /* 0xfffffffc00f08947 */ /* 0x002fea000383ffff */
[----:B------:R-:W-:Y:S05]  /*7100*/  BRA `(.L_x_166) ;  /* 0xffffffec00247947 */ /* 0x000fea000383ffff */
.L_x_110:
[----:B0-----:R0:W1:Y:S02]  /*7110*/  SYNCS.PHASECHK.TRANS64.TRYWAIT P0, [R9+URZ], R4 ;  /* 0x00000004090075a7 */ /* 0x001064000800017f */
[----:B-1----:R-:W-:Y:S05]  /*7120*/  @!P0 NANOSLEEP.SYNCS 0x989680 ;  /* 0x009896800000895d */ /* 0x002fea0003900000 */
[----:B------:R-:W1:Y:S02]  /*7130*/  @!P0 SYNCS.PHASECHK.TRANS64 P0, [R9+URZ], R4 ;  /* 0x00000004090085a7 */ /* 0x000e64000800007f */
[----:B-1----:R-:W-:Y:S05]  /*7140*/  @!P0 BRA `(.L_x_110) ;  /* 0xfffffffc00f08947 */ /* 0x002fea000383ffff */
[----:B------:R-:W-:Y:S05]  /*7150*/  BRA `(.L_x_167) ;  /* 0xffffffec00347947 */ /* 0x000fea000383ffff */
.L_x_111:
[----:B0-----:R0:W1:Y:S02]  /*7160*/  SYNCS.PHASECHK.TRANS64.TRYWAIT P0, [R8+URZ], R5 ;  /* 0x00000005080075a7 */ /* 0x001064000800017f */
[----:B-1----:R-:W-:Y:S05]  /*7170*/  @!P0 NANOSLEEP.SYNCS 0x989680 ;  /* 0x009896800000895d */ /* 0x002fea0003900000 */
[----:B------:R-:W1:Y:S02]  /*7180*/  @!P0 SYNCS.PHASECHK.TRANS64 P0, [R8+URZ], R5 ;  /* 0x00000005080085a7 */ /* 0x000e64000800007f */
[----:B-1----:R-:W-:Y:S05]  /*7190*/  @!P0 BRA `(.L_x_111) ;  /* 0xfffffffc00f08947 */ /* 0x002fea000383ffff */
[----:B------:R-:W-:Y:S05]  /*71a0*/  BRA `(.L_x_168) ;  /* 0xffffffec00447947 */ /* 0x000fea000383ffff */
.L_x_112:
[----:B0-----:R0:W1:Y:S02]  /*71b0*/  SYNCS.PHASECHK.TRANS64.TRYWAIT P0, [R9+URZ], R4 ;  /* 0x00000004090075a7 */ /* 0x001064000800017f */
[----:B-1----:R-:W-:Y:S05]  /*71c0*/  @!P0 NANOSLEEP.SYNCS 0x989680 ;  /* 0x009896800000895d */ /* 0x002fea0003900000 */
[----:B------:R-:W1:Y:S02]  /*71d0*/  @!P0 SYNCS.PHASECHK.TRANS64 P0, [R9+URZ], R4 ;  /* 0x00000004090085a7 */ /* 0x000e64000800007f */
[----:B-1----:R-:W-:Y:S05]  /*71e0*/  @!P0 BRA `(.L_x_112) ;  /* 0xfffffffc00f08947 */ /* 0x002fea000383ffff */
[----:B------:R-:W-:Y:S05]  /*71f0*/  BRA `(.L_x_169) ;  /* 0xffffffec00547947 */ /* 0x000fea000383ffff */
.L_x_113:
[----:B0-----:R0:W1:Y:S02]  /*7200*/  SYNCS.PHASECHK.TRANS64.TRYWAIT P0, [R8+URZ], R5 ;  /* 0x00000005080075a7 */ /* 0x001064000800017f */
[----:B-1----:R-:W-:Y:S05]  /*7210*/  @!P0 NANOSLEEP.SYNCS 0x989680 ;  /* 0x009896800000895d */ /* 0x002fea0003900000 */
[----:B------:R-:W1:Y:S02]  /*7220*/  @!P0 SYNCS.PHASECHK.TRANS64 P0, [R8+URZ], R5 ;  /* 0x00000005080085a7 */ /* 0x000e64000800007f */
[----:B-1----:R-:W-:Y:S05]  /*7230*/  @!P0 BRA `(.L_x_113) ;  /* 0xfffffffc00f08947 */ /* 0x002fea000383ffff */
[----:B------:R-:W-:Y:S05]  /*7240*/  BRA `(.L_x_170) ;  /* 0xffffffec00647947 */ /* 0x000fea000383ffff */
.L_x_114:
[----:B0-----:R0:W1:Y:S02]  /*7250*/  SYNCS.PHASECHK.TRANS64.TRYWAIT P0, [R9+URZ], R4 ;  /* 0x00000004090075a7 */ /* 0x001064000800017f */
[----:B-1----:R-:W-:Y:S05]  /*7260*/  @!P0 NANOSLEEP.SYNCS 0x989680 ;  /* 0x009896800000895d */ /* 0x002fea0003900000 */
[----:B------:R-:W1:Y:S02]  /*7270*/  @!P0 SYNCS.PHASECHK.TRANS64 P0, [R9+URZ], R4 ;  /* 0x00000004090085a7 */ /* 0x000e64000800007f */
[----:B-1----:R-:W-:Y:S05]  /*7280*/  @!P0 BRA `(.L_x_114) ;  /* 0xfffffffc00f08947 */ /* 0x002fea000383ffff */
[----:B------:R-:W-:Y:S05]  /*7290*/  BRA `(.L_x_171) ;  /* 0xffffffec00747947 */ /* 0x000fea000383ffff */
.L_x_115:
[----:B0-----:R0:W1:Y:S02]  /*72a0*/  SYNCS.PHASECHK.TRANS64.TRYWAIT P0, [R8+URZ], R5 ;  /* 0x00000005080075a7 */ /* 0x001064000800017f */
[----:B-1----:R-:W-:Y:S05]  /*72b0*/  @!P0 NANOSLEEP.SYNCS 0x989680 ;  /* 0x009896800000895d */ /* 0x002fea0003900000 */
[----:B------:R-:W1:Y:S02]  /*72c0*/  @!P0 SYNCS.PHASECHK.TRANS64 P0, [R8+URZ], R5 ;  /* 0x00000005080085a7 */ /* 0x000e64000800007f */
[----:B-1----:R-:W-:Y:S05]  /*72d0*/  @!P0 BRA `(.L_x_115) ;  /* 0xfffffffc00f08947 */ /* 0x002fea000383ffff */
[----:B------:R-:W-:Y:S05]  /*72e0*/  BRA `(.L_x_172) ;  /* 0xffffffec00847947 */ /* 0x000fea000383ffff */
.L_x_116:
[----:B-1----:R1:W2:Y:S02]  /*72f0*/  SYNCS.PHASECHK.TRANS64.TRYWAIT P0, [R11+URZ], R6 ;  /* 0x000000060b0075a7 */ /* 0x0022a4000800017f */
[----:B--2---:R-:W-:Y:S05]  /*7300*/  @!P0 NANOSLEEP.SYNCS 0x989680 ;  /* 0x009896800000895d */ /* 0x004fea0003900000 */
[----:B------:R-:W2:Y:S02]  /*7310*/  @!P0 SYNCS.PHASECHK.TRANS64 P0, [R11+URZ], R6 ;  /* 0x000000060b0085a7 */ /* 0x000ea4000800007f */
[----:B--2---:R-:W-:Y:S05]  /*7320*/  @!P0 BRA `(.L_x_116) ;  /* 0xfffffffc00f08947 */ /* 0x004fea000383ffff */
[----:B------:R-:W-:Y:S05]  /*7330*/  BRA `(.L_x_173) ;  /* 0xffffffec008c7947 */ /* 0x000fea000383ffff */
.L_x_174:
[----:B------:R-:W-:-:S00]  /*7340*/  BRA `(.L_x_174) ;  /* 0xfffffffc00fc7947 */ /* 0x000fc0000383ffff */
[----:B------:R-:W-:-:S00]  /*7350*/  NOP ;  /* 0x0000000000007918 */ /* 0x000fc00000000000 */
        /* <DEDUP_REMOVED lines=10> */
.L_x_175:


//--------------------- .nv.global.init           --------------------------
	.section	.nv.global.init,"aw",@progbits
.nv.global.init:
	.type		$str$22,@object
	.size		$str$22,($str$23 - $str$22)
$str$22:
        /*0000*/ 	.byte	0x6b, 0x5f, 0x74, 0x69, 0x6c, 0x65, 0x5f, 0x63, 0x6f, 0x75, 0x6e, 0x74, 0x20, 0x3e, 0x3d, 0x20
        /*0010*/ 	.byte	0x31, 0x00
	.type		$str$23,@object
	.size		$str$23,(__unnamed_1 - $str$23)
$str$23:
        /*0012*/ 	.byte	0x2f, 0x74, 0x6d, 0x70, 0x2f, 0x63, 0x75, 0x74, 0x6c, 0x61, 0x73, 0x73, 0x5f, 0x73, 0x77, 0x65
        /*0022*/ 	.byte	0x65, 0x70, 0x5f, 0x73, 0x72, 0x63, 0x2f, 0x69, 0x6e, 0x63, 0x6c, 0x75, 0x64, 0x65, 0x2f, 0x63
        /*0032*/ 	.byte	0x75, 0x74, 0x6c, 0x61, 0x73, 0x73, 0x2f, 0x67, 0x65, 0x6d, 0x6d, 0x2f, 0x63, 0x6f, 0x6c, 0x6c
        /*0042*/ 	.byte	0x65, 0x63, 0x74, 0x69, 0x76, 0x65, 0x2f, 0x73, 0x6d, 0x39, 0x30, 0x5f, 0x6d, 0x6d, 0x61, 0x5f
        /*0052*/ 	.byte	0x74, 0x6d, 0x61, 0x5f, 0x67, 0x6d, 0x6d, 0x61, 0x5f, 0x73, 0x73, 0x5f, 0x77, 0x61, 0x72, 0x70
        /*0062*/ 	.byte	0x73, 0x70, 0x65, 0x63, 0x69, 0x61, 0x6c, 0x69, 0x7a, 0x65, 0x64, 0x2e, 0x68, 0x70, 0x70, 0x00
	.type		__unnamed_1,@object
	.size		__unnamed_1,(.L_0 - __unnamed_1)
__unnamed_1:
        /*0072*/ 	.byte	0x76, 0x6f, 0x69, 0x64, 0x20, 0x63, 0x75, 0x74, 0x6c, 0x61, 0x73, 0x73, 0x3a, 0x3a, 0x67, 0x65
        /* <DEDUP_REMOVED lines=179> */
        /*0bb2*/ 	.byte	0x65, 0x6e, 0x74, 0x69, 0x74, 0x79, 0x5d, 0x00
.L_0:


//--------------------- .nv.shared._ZN7cutlass13device_kernelINS_4gemm6kernel13GemmUniversalIN4cute5tupleIJiiiiEEENS1_10collective13CollectiveMmaINS1_34MainloopSm90TmaGmmaWarpSpecializedILi50ENS5_IJNS4_1CILi1EEESB_SB_EEENS1_35KernelTmaWarpSpecializedCooperativeEEENS5_IJNSA_ILi128EEENSA_ILi16EEESG_EEENS_6half_tENS5_IJlSB_lEEESI_SJ_NS4_8TiledMMAINS4_8MMA_AtomIJNS4_4SM904GMMA25MMA_64x16x16_F32F16F16_SSILNSN_5MajorE0ELSP_0ELNSN_7ScaleInE1ELSQ_1EEEEEENS4_6LayoutINS5_IJNSA_ILi2EEESB_SB_EEENS5_IJSB_NSA_ILi0EEESW_EEEEENS5_IJNS4_10UnderscoreESZ_SZ_EEEEENS4_13SM90_TMA_LOADENS4_14ComposedLayoutINS4_7SwizzleILi1ELi4ELi3EEENS4_18smem_ptr_flag_bitsILi16EEENST_INS5_IJNSA_ILi8EEESG_EEENS5_IJSG_SB_EEEEEEEvNS4_8identityES12_S1C_vS1D_EENS_8epilogue10collective6detail29Sm90TmaWarpSpecializedAdapterINS1G_15DefaultEpilogueISI_SJ_SJ_NS1F_6thread17LinearCombinationISI_Li1EffLNS1K_9ScaleType4KindE0ELNS_15FloatRoundStyleE2ESI_EENS1_15EpilogueDefaultEEEEEvvEEEEvNT_6ParamsE --------------------------
	.section	.nv.shared._ZN7cutlass13device_kernelINS_4gemm6kernel13GemmUniversalIN4cute5tupleIJiiiiEEENS1_10collective13CollectiveMmaINS1_34MainloopSm90TmaGmmaWarpSpecializedILi50ENS5_IJNS4_1CILi1EEESB_SB_EEENS1_35KernelTmaWarpSpecializedCooperativeEEENS5_IJNSA_ILi128EEENSA_ILi16EEESG_EEENS_6half_tENS5_IJlSB_lEEESI_SJ_NS4_8TiledMMAINS4_8MMA_AtomIJNS4_4SM904GMMA25MMA_64x16x16_F32F16F16_SSILNSN_5MajorE0ELSP_0ELNSN_7ScaleInE1ELSQ_1EEEEEENS4_6LayoutINS5_IJNSA_ILi2EEESB_SB_EEENS5_IJSB_NSA_ILi0EEESW_EEEEENS5_IJNS4_10UnderscoreESZ_SZ_EEEEENS4_13SM90_TMA_LOADENS4_14ComposedLayoutINS4_7SwizzleILi1ELi4ELi3EEENS4_18smem_ptr_flag_bitsILi16EEENST_INS5_IJNSA_ILi8EEESG_EEENS5_IJSG_SB_EEEEEEEvNS4_8identityES12_S1C_vS1D_EENS_8epilogue10collective6detail29Sm90TmaWarpSpecializedAdapterINS1G_15DefaultEpilogueISI_SJ_SJ_NS1F_6thread17LinearCombinationISI_Li1EffLNS1K_9ScaleType4KindE0ELNS_15FloatRoundStyleE2ESI_EENS1_15EpilogueDefaultEEEEEvvEEEEvNT_6ParamsE,"aw",@nobits
	.sectionflags	@""
	.align	16
	.zero		1024


//--------------------- .nv.shared.reserved.0     --------------------------
	.section	.nv.shared.reserved.0,"aw",@nobits
	.weak		__nv_reservedSMEM_offset_0_alias
	.size		__nv_reservedSMEM_offset_0_alias, 0, 0
	.other		__nv_reservedSMEM_offset_0_alias,@"STO_CUDA_RESERVED_SHARED STV_DEFAULT"
__nv_reservedSMEM_offset_0_alias:
	.zero		0


//--------------------- .nv.global                --------------------------
	.section	.nv.global,"aw",@nobits
.nv.global:
	.type		_ZN40_INTERNAL_ca236c95_4_k_cu_04d1b77e_130774cute1_E,@object
	.size		_ZN40_INTERNAL_ca236c95_4_k_cu_04d1b77e_130774cute1_E,(_ZN40_INTERNAL_ca236c95_4_k_cu_04d1b77e_130774cuda3std3__45__cpo6cbeginE - _ZN40_INTERNAL_ca236c95_4_k_cu_04d1b77e_130774cute1_E)
_ZN40_INTERNAL_ca236c95_4_k_cu_04d1b77e_130774cute1_E:
	.zero		1
	.type		_ZN40_INTERNAL_ca236c95_4_k_cu_04d1b77e_130774cuda3std3__45__cpo6cbeginE,@object
	.size		_ZN40_INTERNAL_ca236c95_4_k_cu_04d1b77e_130774cuda3std3__45__cpo6cbeginE,(_ZN40_INTERNAL_ca236c95_4_k_cu_04d1b77e_130774cuda3std3__48in_placeE - _ZN40_INTERNAL_ca236c95_4_k_cu_04d1b77e_130774cuda3std3__45__cpo6cbeginE)
_ZN40_INTERNAL_ca236c95_4_k_cu_04d1b77e_130774cuda3std3__45__cpo6cbeginE:
	.zero		1
	.type		_ZN40_INTERNAL_ca236c95_4_k_cu_04d1b77e_130774cuda3std3__48in_placeE,@object
	.size		_ZN40_INTERNAL_ca236c95_4_k_cu_04d1b77e_130774cuda3std3__48in_placeE,(_ZN40_INTERNAL_ca236c95_4_k_cu_04d1b77e_130774cuda3std6ranges3__45__cpo9iter_moveE - _ZN40_INTERNAL_ca236c95_4_k_cu_04d1b77e_130774cuda3std3__48in_placeE)
_ZN40_INTERNAL_ca236c95_4_k_cu_04d1b77e_130774cuda3std3__48in_placeE:
	.zero		1
	.type		_ZN40_INTERNAL_ca236c95_4_k_cu_04d1b77e_130774cuda3std6ranges3__45__cpo9iter_moveE,@object
	.size		_ZN40_INTERNAL_ca236c95_4_k_cu_04d1b77e_130774cuda3std6ranges3__45__cpo9iter_moveE,(_ZN40_INTERNAL_ca236c95_4_k_cu_04d1b77e_130774cuda3std3__45__cpo5beginE - _ZN40_INTERNAL_ca236c95_4_k_cu_04d1b77e_130774cuda3std6ranges3__45__cpo9iter_moveE)
_ZN40_INTERNAL_ca236c95_4_k_cu_04d1b77e_130774cuda3std6ranges3__45__cpo9iter_moveE:
	.zero		1
	.type		_ZN40_INTERNAL_ca236c95_4_k_cu_04d1b77e_130774cuda3std3__45__cpo5beginE,@object
	.size		_ZN40_INTERNAL_ca236c95_4_k_cu_04d1b77e_130774cuda3std3__45__cpo5beginE,(_ZN40_INTERNAL_ca236c95_4_k_cu_04d1b77e_130774cuda3std3__442_GLOBAL__N__ca236c95_4_k_cu_04d1b77e_130776ignoreE - _ZN40_INTERNAL_ca236c95_4_k_cu_04d1b77e_130774cuda3std3__45__cpo5beginE)
_ZN40_INTERNAL_ca236c95_4_k_cu_04d1b77e_130774cuda3std3__45__cpo5beginE:
	.zero		1
	.type		_ZN40_INTERNAL_ca236c95_4_k_cu_04d1b77e_130774cuda3std3__442_GLOBAL__N__ca236c95_4_k_cu_04d1b77e_130776ignoreE,@object
	.size		_ZN40_INTERNAL_ca236c95_4_k_cu_04d1b77e_130774cuda3std3__442_GLOBAL__N__ca236c95_4_k_cu_04d1b77e_130776ignoreE,(_ZN40_INTERNAL_ca236c95_4_k_cu_04d1b77e_130774cute7productE - _ZN40_INTERNAL_ca236c95_4_k_cu_04d1b77e_130774cuda3std3__442_GLOBAL__N__ca236c95_4_k_cu_04d1b77e_130776ignoreE)
_ZN40_INTERNAL_ca236c95_4_k_cu_04d1b77e_130774cuda3std3__442_GLOBAL__N__ca236c95_4_k_cu_04d1b77e_130776ignoreE:
	.zero		1
	.type		_ZN40_INTERNAL_ca236c95_4_k_cu_04d1b77e_130774cute7productE,@object
	.size		_ZN40_INTERNAL_ca236c95_4_k_cu_04d1b77e_130774cute7productE,(_ZN40_INTERNAL_ca236c95_4_k_cu_04d1b77e_130774cuda3std3__45__cpo3endE - _ZN40_INTERNAL_ca236c95_4_k_cu_04d1b77e_130774cute7productE)
_ZN40_INTERNAL_ca236c95_4_k_cu_04d1b77e_130774cute7productE:
	.zero		1
	.type		_ZN40_INTERNAL_ca236c95_4_k_cu_04d1b77e_130774cuda3std3__45__cpo3endE,@object
	.size		_ZN40_INTERNAL_ca236c95_4_k_cu_04d1b77e_130774cuda3std3__45__cpo3endE,(_ZN40_INTERNAL_ca236c95_4_k_cu_04d1b77e_130774cuda3std3__419piecewise_constructE - _ZN40_INTERNAL_ca236c95_4_k_cu_04d1b77e_130774cuda3std3__45__cpo3endE)
_ZN40_INTERNAL_ca236c95_4_k_cu_04d1b77e_130774cuda3std3__45__cpo3endE:
	.zero		1
	.type		_ZN40_INTERNAL_ca236c95_4_k_cu_04d1b77e_130774cuda3std3__419piecewise_constructE,@object
	.size		_ZN40_INTERNAL_ca236c95_4_k_cu_04d1b77e_130774cuda3std3__419piecewise_constructE,(_ZN40_INTERNAL_ca236c95_4_k_cu_04d1b77e_130774cuda3std3__45__cpo4cendE - _ZN40_INTERNAL_ca236c95_4_k_cu_04d1b77e_130774cuda3std3__419piecewise_constructE)
_ZN40_INTERNAL_ca236c95_4_k_cu_04d1b77e_130774cuda3std3__419piecewise_constructE:
	.zero		1
	.type		_ZN40_INTERNAL_ca236c95_4_k_cu_04d1b77e_130774cuda3std3__45__cpo4cendE,@object
	.size		_ZN40_INTERNAL_ca236c95_4_k_cu_04d1b77e_130774cuda3std3__45__cpo4cendE,(_ZN40_INTERNAL_ca236c95_4_k_cu_04d1b77e_130774cuda3std6ranges3__45__cpo4swapE - _ZN40_INTERNAL_ca236c95_4_k_cu_04d1b77e_130774cuda3std3__45__cpo4cendE)
_ZN40_INTERNAL_ca236c95_4_k_cu_04d1b77e_130774cuda3std3__45__cpo4cendE:
	.zero		1
	.type		_ZN40_INTERNAL_ca236c95_4_k_cu_04d1b77e_130774cuda3std6ranges3__45__cpo4swapE,@object
	.size		_ZN40_INTERNAL_ca236c95_4_k_cu_04d1b77e_130774cuda3std6ranges3__45__cpo4swapE,(.L_8 - _ZN40_INTERNAL_ca236c95_4_k_cu_04d1b77e_130774cuda3std6ranges3__45__cpo4swapE)
_ZN40_INTERNAL_ca236c95_4_k_cu_04d1b77e_130774cuda3std6ranges3__45__cpo4swapE:
	.zero		1
.L_8:


//--------------------- .nv.constant0._ZN7cutlass13device_kernelINS_4gemm6kernel13GemmUniversalIN4cute5tupleIJiiiiEEENS1_10collective13CollectiveMmaINS1_34MainloopSm90TmaGmmaWarpSpecializedILi50ENS5_IJNS4_1CILi1EEESB_SB_EEENS1_35KernelTmaWarpSpecializedCooperativeEEENS5_IJNSA_ILi128EEENSA_ILi16EEESG_EEENS_6half_tENS5_IJlSB_lEEESI_SJ_NS4_8TiledMMAINS4_8MMA_AtomIJNS4_4SM904GMMA25MMA_64x16x16_F32F16F16_SSILNSN_5MajorE0ELSP_0ELNSN_7ScaleInE1ELSQ_1EEEEEENS4_6LayoutINS5_IJNSA_ILi2EEESB_SB_EEENS5_IJSB_NSA_ILi0EEESW_EEEEENS5_IJNS4_10UnderscoreESZ_SZ_EEEEENS4_13SM90_TMA_LOADENS4_14ComposedLayoutINS4_7SwizzleILi1ELi4ELi3EEENS4_18smem_ptr_flag_bitsILi16EEENST_INS5_IJNSA_ILi8EEESG_EEENS5_IJSG_SB_EEEEEEEvNS4_8identityES12_S1C_vS1D_EENS_8epilogue10collective6detail29Sm90TmaWarpSpecializedAdapterINS1G_15DefaultEpilogueISI_SJ_SJ_NS1F_6thread17LinearCombinationISI_Li1EffLNS1K_9ScaleType4KindE0ELNS_15FloatRoundStyleE2ESI_EENS1_15EpilogueDefaultEEEEEvvEEEEvNT_6ParamsE --------------------------
	.section	.nv.constant0._ZN7cutlass13device_kernelINS_4gemm6kernel13GemmUniversalIN4cute5tupleIJiiiiEEENS1_10collective13CollectiveMmaINS1_34MainloopSm90TmaGmmaWarpSpecializedILi50ENS5_IJNS4_1CILi1EEESB_SB_EEENS1_35KernelTmaWarpSpecializedCooperativeEEENS5_IJNSA_ILi128EEENSA_ILi16EEESG_EEENS_6half_tENS5_IJlSB_lEEESI_SJ_NS4_8TiledMMAINS4_8MMA_AtomIJNS4_4SM904GMMA25MMA_64x16x16_F32F16F16_SSILNSN_5MajorE0ELSP_0ELNSN_7ScaleInE1ELSQ_1EEEEEENS4_6LayoutINS5_IJNSA_ILi2EEESB_SB_EEENS5_IJSB_NSA_ILi0EEESW_EEEEENS5_IJNS4_10UnderscoreESZ_SZ_EEEEENS4_13SM90_TMA_LOADENS4_14ComposedLayoutINS4_7SwizzleILi1ELi4ELi3EEENS4_18smem_ptr_flag_bitsILi16EEENST_INS5_IJNSA_ILi8EEESG_EEENS5_IJSG_SB_EEEEEEEvNS4_8identityES12_S1C_vS1D_EENS_8epilogue10collective6detail29Sm90TmaWarpSpecializedAdapterINS1G_15DefaultEpilogueISI_SJ_SJ_NS1F_6thread17LinearCombinationISI_Li1EffLNS1K_9ScaleType4KindE0ELNS_15FloatRoundStyleE2ESI_EENS1_15EpilogueDefaultEEEEEvvEEEEvNT_6ParamsE,"a",@progbits
	.sectionflags	@""
	.align	4
.nv.constant0._ZN7cutlass13device_kernelINS_4gemm6kernel13GemmUniversalIN4cute5tupleIJiiiiEEENS1_10collective13CollectiveMmaINS1_34MainloopSm90TmaGmmaWarpSpecializedILi50ENS5_IJNS4_1CILi1EEESB_SB_EEENS1_35KernelTmaWarpSpecializedCooperativeEEENS5_IJNSA_ILi128EEENSA_ILi16EEESG_EEENS_6half_tENS5_IJlSB_lEEESI_SJ_NS4_8TiledMMAINS4_8MMA_AtomIJNS4_4SM904GMMA25MMA_64x16x16_F32F16F16_SSILNSN_5MajorE0ELSP_0ELNSN_7ScaleInE1ELSQ_1EEEEEENS4_6LayoutINS5_IJNSA_ILi2EEESB_SB_EEENS5_IJSB_NSA_ILi0EEESW_EEEEENS5_IJNS4_10UnderscoreESZ_SZ_EEEEENS4_13SM90_TMA_LOADENS4_14ComposedLayoutINS4_7SwizzleILi1ELi4ELi3EEENS4_18smem_ptr_flag_bitsILi16EEENST_INS5_IJNSA_ILi8EEESG_EEENS5_IJSG_SB_EEEEEEEvNS4_8identityES12_S1C_vS1D_EENS_8epilogue10collective6detail29Sm90TmaWarpSpecializedAdapterINS1G_15DefaultEpilogueISI_SJ_SJ_NS1F_6thread17LinearCombinationISI_Li1EffLNS1K_9ScaleType4KindE0ELNS_15FloatRoundStyleE2ESI_EENS1_15EpilogueDefaultEEEEEvvEEEEvNT_6ParamsE:
	.zero		1664


//--------------------- SYMBOLS --------------------------

	.type		.nv.reservedSmem.offset0,@object
	.size		.nv.reservedSmem.offset0,0x4
	.type		__assertfail,@function
